	.target	sm_90a

	.elftype	@"ET_EXEC"


//--------------------- .note.nv.tkinfo           --------------------------
	.section	.note.nv.tkinfo,"",@"SHT_NOTE"
	.sectionflags	@"SHF_NOTE_NV_TKINFO"
	.tkinfo
        /*0018*/ 	.word	0x00000002
        /*0030*/ 	.string	""
        /*0030*/ 	.string	"ptxas"
        /*0030*/ 	.string	"Cuda compilation tools, release 13.0, V13.0.88"
        /*0030*/ 	.string	"Build cuda_13.0.r13.0/compiler.36424714_0"
        /*0030*/ 	.string	"-arch sm_90a -m 64 "



//--------------------- .note.nv.cuinfo           --------------------------
	.section	.note.nv.cuinfo,"",@"SHT_NOTE"
	.sectionflags	@"SHF_NOTE_NV_CUINFO"
        /*0018*/ 	.short	0x0002
        /*001a*/ 	.short	0x005a
        /*001c*/ 	.short	0x0082
	.zero		2


//--------------------- .nv.info                  --------------------------
	.section	.nv.info,"",@"SHT_CUDA_INFO"
	.align	4


	//----- nvinfo : EIATTR_REGCOUNT
	.align		4
        /*0000*/ 	.byte	0x04, 0x2f
        /*0002*/ 	.short	(.L_12 - .L_11)
	.align		4
.L_11:
        /*0004*/ 	.word	index@(_ZN7cutlass13device_kernelINS_4gemm6kernel13GemmUniversalIN4cute5tupleIJiiiiEEENS1_10collective13CollectiveMmaINS1_37MainloopSm90TmaGmmaWarpSpecializedFP8ILi7ENS5_IJNS4_1CILi1EEESB_SB_EEENS1_35KernelTmaWarpSpecializedCooperativeEEENS5_IJNSA_ILi128EEENSA_ILi64EEESG_EEENS_12float_e4m3_tENS5_IJlSB_lEEESI_SJ_NS4_8TiledMMAINS4_8MMA_AtomIJNS4_4SM904GMMA30MMA_64x64x32_F32E4M3E4M3_SS_TNILNSN_7ScaleInE1ELSP_1EEEEEENS4_6LayoutINS5_IJNSA_ILi2EEESB_SB_EEENS5_IJSB_NSA_ILi0EEESV_EEEEENS5_IJNS4_10UnderscoreESY_SY_EEEEENS4_13SM90_TMA_LOADENS4_14ComposedLayoutINS4_7SwizzleILi2ELi4ELi3EEENS4_18smem_ptr_flag_bitsILi8EEENSS_INS5_IJNSA_ILi8EEESG_EEENS5_IJSG_SB_EEEEEEEvNS4_8identityES11_S1B_vS1C_EENS_8epilogue10collective6detail29Sm90TmaWarpSpecializedAdapterINS1F_15DefaultEpilogueISI_SJ_SJ_NS1E_6thread17LinearCombinationISI_Li1EffLNS1J_9ScaleType4KindE0ELNS_15FloatRoundStyleE2ESI_EENS1_15EpilogueDefaultEEEEEvvEEEEvNT_6ParamsE)
        /*0008*/ 	.word	0x000000a8


	//----- nvinfo : EIATTR_FRAME_SIZE
	.align		4
.L_12:
        /*000c*/ 	.byte	0x04, 0x11
        /*000e*/ 	.short	(.L_14 - .L_13)
	.align		4
.L_13:
        /*0010*/ 	.word	index@(_ZN7cutlass13device_kernelINS_4gemm6kernel13GemmUniversalIN4cute5tupleIJiiiiEEENS1_10collective13CollectiveMmaINS1_37MainloopSm90TmaGmmaWarpSpecializedFP8ILi7ENS5_IJNS4_1CILi1EEESB_SB_EEENS1_35KernelTmaWarpSpecializedCooperativeEEENS5_IJNSA_ILi128EEENSA_ILi64EEESG_EEENS_12float_e4m3_tENS5_IJlSB_lEEESI_SJ_NS4_8TiledMMAINS4_8MMA_AtomIJNS4_4SM904GMMA30MMA_64x64x32_F32E4M3E4M3_SS_TNILNSN_7ScaleInE1ELSP_1EEEEEENS4_6LayoutINS5_IJNSA_ILi2EEESB_SB_EEENS5_IJSB_NSA_ILi0EEESV_EEEEENS5_IJNS4_10UnderscoreESY_SY_EEEEENS4_13SM90_TMA_LOADENS4_14ComposedLayoutINS4_7SwizzleILi2ELi4ELi3EEENS4_18smem_ptr_flag_bitsILi8EEENSS_INS5_IJNSA_ILi8EEESG_EEENS5_IJSG_SB_EEEEEEEvNS4_8identityES11_S1B_vS1C_EENS_8epilogue10collective6detail29Sm90TmaWarpSpecializedAdapterINS1F_15DefaultEpilogueISI_SJ_SJ_NS1E_6thread17LinearCombinationISI_Li1EffLNS1J_9ScaleType4KindE0ELNS_15FloatRoundStyleE2ESI_EENS1_15EpilogueDefaultEEEEEvvEEEEvNT_6ParamsE)
        /*0014*/ 	.word	0x00000000


	//----- nvinfo : EIATTR_MIN_STACK_SIZE
	.align		4
.L_14:
        /*0018*/ 	.byte	0x04, 0x12
        /*001a*/ 	.short	(.L_16 - .L_15)
	.align		4
.L_15:
        /*001c*/ 	.word	index@(_ZN7cutlass13device_kernelINS_4gemm6kernel13GemmUniversalIN4cute5tupleIJiiiiEEENS1_10collective13CollectiveMmaINS1_37MainloopSm90TmaGmmaWarpSpecializedFP8ILi7ENS5_IJNS4_1CILi1EEESB_SB_EEENS1_35KernelTmaWarpSpecializedCooperativeEEENS5_IJNSA_ILi128EEENSA_ILi64EEESG_EEENS_12float_e4m3_tENS5_IJlSB_lEEESI_SJ_NS4_8TiledMMAINS4_8MMA_AtomIJNS4_4SM904GMMA30MMA_64x64x32_F32E4M3E4M3_SS_TNILNSN_7ScaleInE1ELSP_1EEEEEENS4_6LayoutINS5_IJNSA_ILi2EEESB_SB_EEENS5_IJSB_NSA_ILi0EEESV_EEEEENS5_IJNS4_10UnderscoreESY_SY_EEEEENS4_13SM90_TMA_LOADENS4_14ComposedLayoutINS4_7SwizzleILi2ELi4ELi3EEENS4_18smem_ptr_flag_bitsILi8EEENSS_INS5_IJNSA_ILi8EEESG_EEENS5_IJSG_SB_EEEEEEEvNS4_8identityES11_S1B_vS1C_EENS_8epilogue10collective6detail29Sm90TmaWarpSpecializedAdapterINS1F_15DefaultEpilogueISI_SJ_SJ_NS1E_6thread17LinearCombinationISI_Li1EffLNS1J_9ScaleType4KindE0ELNS_15FloatRoundStyleE2ESI_EENS1_15EpilogueDefaultEEEEEvvEEEEvNT_6ParamsE)
        /*0020*/ 	.word	0x00000000
.L_16:


//--------------------- .nv.compat                --------------------------
	.section	.nv.compat,"",@"SHT_CUDA_COMPAT_INFO"
	.align	4
        /*0000*/ 	.byte	0x02, 0x09, 0x01, 0x00, 0x02, 0x02, 0x04, 0x00, 0x02, 0x05, 0x05, 0x00, 0x03, 0x07, 0x01, 0x01
        /*0010*/ 	.byte	0x02, 0x03, 0x01, 0x00, 0x02, 0x06, 0x01, 0x00, 0x04, 0x0b, 0x08, 0x00, 0x00, 0x00, 0x00, 0x00
        /*0020*/ 	.byte	0x00, 0x00, 0x00, 0x00


//--------------------- .nv.info._ZN7cutlass13device_kernelINS_4gemm6kernel13GemmUniversalIN4cute5tupleIJiiiiEEENS1_10collective13CollectiveMmaINS1_37MainloopSm90TmaGmmaWarpSpecializedFP8ILi7ENS5_IJNS4_1CILi1EEESB_SB_EEENS1_35KernelTmaWarpSpecializedCooperativeEEENS5_IJNSA_ILi128EEENSA_ILi64EEESG_EEENS_12float_e4m3_tENS5_IJlSB_lEEESI_SJ_NS4_8TiledMMAINS4_8MMA_AtomIJNS4_4SM904GMMA30MMA_64x64x32_F32E4M3E4M3_SS_TNILNSN_7ScaleInE1ELSP_1EEEEEENS4_6LayoutINS5_IJNSA_ILi2EEESB_SB_EEENS5_IJSB_NSA_ILi0EEESV_EEEEENS5_IJNS4_10UnderscoreESY_SY_EEEEENS4_13SM90_TMA_LOADENS4_14ComposedLayoutINS4_7SwizzleILi2ELi4ELi3EEENS4_18smem_ptr_flag_bitsILi8EEENSS_INS5_IJNSA_ILi8EEESG_EEENS5_IJSG_SB_EEEEEEEvNS4_8identityES11_S1B_vS1C_EENS_8epilogue10collective6detail29Sm90TmaWarpSpecializedAdapterINS1F_15DefaultEpilogueISI_SJ_SJ_NS1E_6thread17LinearCombinationISI_Li1EffLNS1J_9ScaleType4KindE0ELNS_15FloatRoundStyleE2ESI_EENS1_15EpilogueDefaultEEEEEvvEEEEvNT_6ParamsE --------------------------
	.section	.nv.info._ZN7cutlass13device_kernelINS_4gemm6kernel13GemmUniversalIN4cute5tupleIJiiiiEEENS1_10collective13CollectiveMmaINS1_37MainloopSm90TmaGmmaWarpSpecializedFP8ILi7ENS5_IJNS4_1CILi1EEESB_SB_EEENS1_35KernelTmaWarpSpecializedCooperativeEEENS5_IJNSA_ILi128EEENSA_ILi64EEESG_EEENS_12float_e4m3_tENS5_IJlSB_lEEESI_SJ_NS4_8TiledMMAINS4_8MMA_AtomIJNS4_4SM904GMMA30MMA_64x64x32_F32E4M3E4M3_SS_TNILNSN_7ScaleInE1ELSP_1EEEEEENS4_6LayoutINS5_IJNSA_ILi2EEESB_SB_EEENS5_IJSB_NSA_ILi0EEESV_EEEEENS5_IJNS4_10UnderscoreESY_SY_EEEEENS4_13SM90_TMA_LOADENS4_14ComposedLayoutINS4_7SwizzleILi2ELi4ELi3EEENS4_18smem_ptr_flag_bitsILi8EEENSS_INS5_IJNSA_ILi8EEESG_EEENS5_IJSG_SB_EEEEEEEvNS4_8identityES11_S1B_vS1C_EENS_8epilogue10collective6detail29Sm90TmaWarpSpecializedAdapterINS1F_15DefaultEpilogueISI_SJ_SJ_NS1E_6thread17LinearCombinationISI_Li1EffLNS1J_9ScaleType4KindE0ELNS_15FloatRoundStyleE2ESI_EENS1_15EpilogueDefaultEEEEEvvEEEEvNT_6ParamsE,"",@"SHT_CUDA_INFO"
	.sectionflags	@""
	.align	4


	//----- nvinfo : EIATTR_CUDA_API_VERSION
	.align		4
        /*0000*/ 	.byte	0x04, 0x37
        /*0002*/ 	.short	(.L_18 - .L_17)
.L_17:
        /*0004*/ 	.word	0x00000082


	//----- nvinfo : EIATTR_KPARAM_INFO
	.align		4
.L_18:
        /*0008*/ 	.byte	0x04, 0x17
        /*000a*/ 	.short	(.L_20 - .L_19)
.L_19:
        /*000c*/ 	.word	0x00000000
        /*0010*/ 	.short	0x0000
        /*0012*/ 	.short	0x0070
        /*0014*/ 	.byte	0x00, 0xf0, 0x01, 0x10


	//----- nvinfo : EIATTR_SPARSE_MMA_MASK
	.align		4
.L_20:
        /*0018*/ 	.byte	0x03, 0x50
        /*001a*/ 	.short	0x0000


	//----- nvinfo : EIATTR_MAXREG_COUNT
	.align		4
        /*001c*/ 	.byte	0x03, 0x1b
        /*001e*/ 	.short	0x00a8


	//----- nvinfo : EIATTR_NUM_BARRIERS
	.align		4
        /*0020*/ 	.byte	0x02, 0x4c
        /*0022*/ 	.byte	0x01
	.zero		1


	//----- nvinfo : EIATTR_MERCURY_ISA_VERSION
	.align		4
        /*0024*/ 	.byte	0x03, 0x5f
        /*0026*/ 	.short	0x0101


	//----- nvinfo : EIATTR_INT_WARP_WIDE_INSTR_OFFSETS
	.align		4
        /*0028*/ 	.byte	0x04, 0x31
        /*002a*/ 	.short	(.L_22 - .L_21)


	//   ....[0]....
.L_21:
        /*002c*/ 	.word	0x00000400


	//   ....[1]....
        /*0030*/ 	.word	0x00000410


	//   ....[2]....
        /*0034*/ 	.word	0x00000520


	//----- nvinfo : EIATTR_COOP_GROUP_MASK_REGIDS
	.align		4
.L_22:
        /*0038*/ 	.byte	0x04, 0x29
        /*003a*/ 	.short	(.L_24 - .L_23)


	//   ....[0]....
.L_23:
        /*003c*/ 	.word	0xffffffff


	//   ....[1]....
        /*0040*/ 	.word	0xffffffff


	//   ....[2]....
        /*0044*/ 	.word	0xffffffff


	//   ....[3]....
        /*0048*/ 	.word	0xffffffff


	//   ....[4]....
        /*004c*/ 	.word	0xffffffff


	//----- nvinfo : EIATTR_COOP_GROUP_INSTR_OFFSETS
	.align		4
.L_24:
        /*0050*/ 	.byte	0x04, 0x28
        /*0052*/ 	.short	(.L_26 - .L_25)


	//   ....[0]....
.L_25:
        /*0054*/ 	.word	0x00000060


	//   ....[1]....
        /*0058*/ 	.word	0x00000070


	//   ....[2]....
        /*005c*/ 	.word	0x00000130


	//   ....[3]....
        /*0060*/ 	.word	0x00000320


	//   ....[4]....
        /*0064*/ 	.word	0x00001040


	//----- nvinfo : EIATTR_REG_RECONFIG
	.align		4
.L_26:
        /*0068*/ 	.byte	0x01, 0x54
	.zero		2


	//----- nvinfo : EIATTR_MBARRIER_INSTR_OFFSETS
	.align		4
        /*006c*/ 	.byte	0x04, 0x39
        /*006e*/ 	.short	(.L_28 - .L_27)


	//   ....[0]....
.L_27:
        /*0070*/ 	.word	0x00000230
        /*0074*/ 	.word	0x000000ff
        /*0078*/ 	.word	0x00000000
        /*007c*/ 	.short	0x0100
        /*007e*/ 	.byte	0x08
	.zero		1


	//   ....[1]....
        /*0080*/ 	.word	0x00000240
        /*0084*/ 	.word	0x000000ff
        /*0088*/ 	.word	0x00000038
        /*008c*/ 	.short	0x0100
        /*008e*/ 	.byte	0x08
	.zero		1


	//   ....[2]....
        /*0090*/ 	.word	0x00000250
        /*0094*/ 	.word	0x000000ff
        /*0098*/ 	.word	0x00000008
        /*009c*/ 	.short	0x0100
        /*009e*/ 	.byte	0x08
	.zero		1


	//   ....[3]....
        /*00a0*/ 	.word	0x00000260
        /*00a4*/ 	.word	0x000000ff
        /*00a8*/ 	.word	0x00000040
        /*00ac*/ 	.short	0x0100
        /*00ae*/ 	.byte	0x08
	.zero		1


	//   ....[4]....
        /*00b0*/ 	.word	0x00000270
        /*00b4*/ 	.word	0x000000ff
        /*00b8*/ 	.word	0x00000010
        /*00bc*/ 	.short	0x0100
        /*00be*/ 	.byte	0x08
	.zero		1


	//   ....[5]....
        /*00c0*/ 	.word	0x00000280
        /*00c4*/ 	.word	0x000000ff
        /*00c8*/ 	.word	0x00000048
        /*00cc*/ 	.short	0x0100
        /*00ce*/ 	.byte	0x08
	.zero		1


	//   ....[6]....
        /*00d0*/ 	.word	0x00000290
        /*00d4*/ 	.word	0x000000ff
        /*00d8*/ 	.word	0x00000018
        /*00dc*/ 	.short	0x0100
        /*00de*/ 	.byte	0x08
	.zero		1


	//   ....[7]....
        /*00e0*/ 	.word	0x000002a0
        /*00e4*/ 	.word	0x000000ff
        /*00e8*/ 	.word	0x00000050
        /*00ec*/ 	.short	0x0100
        /*00ee*/ 	.byte	0x08
	.zero		1


	//   ....[8]....
        /*00f0*/ 	.word	0x000002b0
        /*00f4*/ 	.word	0x000000ff
        /*00f8*/ 	.word	0x00000020
        /*00fc*/ 	.short	0x0100
        /*00fe*/ 	.byte	0x08
	.zero		1


	//   ....[9]....
        /*0100*/ 	.word	0x000002c0
        /*0104*/ 	.word	0x000000ff
        /*0108*/ 	.word	0x00000058
        /*010c*/ 	.short	0x0100
        /*010e*/ 	.byte	0x08
	.zero		1


	//   ....[10]....
        /*0110*/ 	.word	0x000002d0
        /*0114*/ 	.word	0x000000ff
        /*0118*/ 	.word	0x00000028
        /*011c*/ 	.short	0x0100
        /*011e*/ 	.byte	0x08
	.zero		1


	//   ....[11]....
        /*0120*/ 	.word	0x000002e0
        /*0124*/ 	.word	0x000000ff
        /*0128*/ 	.word	0x00000060
        /*012c*/ 	.short	0x0100
        /*012e*/ 	.byte	0x08
	.zero		1


	//   ....[12]....
        /*0130*/ 	.word	0x000002f0
        /*0134*/ 	.word	0x000000ff
        /*0138*/ 	.word	0x00000030
        /*013c*/ 	.short	0x0100
        /*013e*/ 	.byte	0x08
	.zero		1


	//   ....[13]....
        /*0140*/ 	.word	0x00000300
        /*0144*/ 	.word	0x000000ff
        /*0148*/ 	.word	0x00000068
        /*014c*/ 	.short	0x0100
        /*014e*/ 	.byte	0x08
	.zero		1


	//   ....[14]....
        /*0150*/ 	.word	0x00000590
        /*0154*/ 	.word	0x000000ff
        /*0158*/ 	.word	0x00000080
        /*015c*/ 	.short	0x0100
        /*015e*/ 	.byte	0x06
	.zero		1


	//   ....[15]....
        /*0160*/ 	.word	0x000005f0
        /*0164*/ 	.word	0x000000ff
        /*0168*/ 	.word	0x00000088
        /*016c*/ 	.short	0x0100
        /*016e*/ 	.byte	0x06
	.zero		1


	//   ....[16]....
        /*0170*/ 	.word	0x00001370
        /*0174*/ 	.word	0x000000ff
        /*0178*/ 	.word	0x00000000
        /*017c*/ 	.short	0x010a
        /*017e*/ 	.byte	0x06
	.zero		1


	//   ....[17]....
        /*0180*/ 	.word	0x000013b0
        /*0184*/ 	.word	0x000000ff
        /*0188*/ 	.word	0x00000000
        /*018c*/ 	.short	0x010a
        /*018e*/ 	.byte	0x06
	.zero		1


	//   ....[18]....
        /*0190*/ 	.word	0x000019e0
        /*0194*/ 	.word	0x000000ff
        /*0198*/ 	.word	0x00000000
        /*019c*/ 	.short	0x010a
        /*019e*/ 	.byte	0x0c
	.zero		1


	//   ....[19]....
        /*01a0*/ 	.word	0x00001a20
        /*01a4*/ 	.word	0x000000ff
        /*01a8*/ 	.word	0x00000000
        /*01ac*/ 	.short	0x010a
        /*01ae*/ 	.byte	0x0c
	.zero		1


	//   ....[20]....
        /*01b0*/ 	.word	0x00001e50
        /*01b4*/ 	.word	0x000000ff
        /*01b8*/ 	.word	0x00000000
        /*01bc*/ 	.short	0x0101
        /*01be*/ 	.byte	0x08
	.zero		1


	//   ....[21]....
        /*01c0*/ 	.word	0x000022c0
        /*01c4*/ 	.word	0x000000ff
        /*01c8*/ 	.word	0x00000000
        /*01cc*/ 	.short	0x0101
        /*01ce*/ 	.byte	0x06
	.zero		1


	//   ....[22]....
        /*01d0*/ 	.word	0x00005c80
        /*01d4*/ 	.word	0x00000012
        /*01d8*/ 	.word	0x00000038
        /*01dc*/ 	.short	0x010a
        /*01de*/ 	.byte	0x3f
	.zero		1


	//   ....[23]....
        /*01e0*/ 	.word	0x00006060
        /*01e4*/ 	.word	0x00000008
        /*01e8*/ 	.word	0x00000088
        /*01ec*/ 	.short	0x0101
        /*01ee*/ 	.byte	0x3f
	.zero		1


	//   ....[24]....
        /*01f0*/ 	.word	0x00006770
        /*01f4*/ 	.word	0x00000005
        /*01f8*/ 	.word	0x00000000
        /*01fc*/ 	.short	0x010a
        /*01fe*/ 	.byte	0x3f
	.zero		1


	//   ....[25]....
        /*0200*/ 	.word	0x000067f0
        /*0204*/ 	.word	0x00000007
        /*0208*/ 	.word	0x00000000
        /*020c*/ 	.short	0x010a
        /*020e*/ 	.byte	0x3f
	.zero		1


	//   ....[26]....
        /*0210*/ 	.word	0x00006880
        /*0214*/ 	.word	0x00000006
        /*0218*/ 	.word	0x00000000
        /*021c*/ 	.short	0x010a
        /*021e*/ 	.byte	0x3f
	.zero		1


	//   ....[27]....
        /*0220*/ 	.word	0x00006910
        /*0224*/ 	.word	0x00000009
        /*0228*/ 	.word	0x00000000
        /*022c*/ 	.short	0x010a
        /*022e*/ 	.byte	0x3f
	.zero		1


	//   ....[28]....
        /*0230*/ 	.word	0x000069a0
        /*0234*/ 	.word	0x00000008
        /*0238*/ 	.word	0x00000000
        /*023c*/ 	.short	0x010a
        /*023e*/ 	.byte	0x3f
	.zero		1


	//   ....[29]....
        /*0240*/ 	.word	0x00006a30
        /*0244*/ 	.word	0x0000000b
        /*0248*/ 	.word	0x00000000
        /*024c*/ 	.short	0x010a
        /*024e*/ 	.byte	0x3f
	.zero		1


	//   ....[30]....
        /*0250*/ 	.word	0x00006ac0
        /*0254*/ 	.word	0x00000003
        /*0258*/ 	.word	0x00000000
        /*025c*/ 	.short	0x010a
        /*025e*/ 	.byte	0x3f
	.zero		1


	//   ....[31]....
        /*0260*/ 	.word	0x00006b30
        /*0264*/ 	.word	0x00000007
        /*0268*/ 	.word	0x00000000
        /*026c*/ 	.short	0x010a
        /*026e*/ 	.byte	0x3f
	.zero		1


	//   ....[32]....
        /*0270*/ 	.word	0x00006b90
        /*0274*/ 	.word	0x00000008
        /*0278*/ 	.word	0x00000000
        /*027c*/ 	.short	0x010a
        /*027e*/ 	.byte	0x3f
	.zero		1


	//   ....[33]....
        /*0280*/ 	.word	0x00006c60
        /*0284*/ 	.word	0x00000012
        /*0288*/ 	.word	0x00000038
        /*028c*/ 	.short	0x010a
        /*028e*/ 	.byte	0x3f
	.zero		1


	//   ....[34]....
        /*0290*/ 	.word	0x00006d40
        /*0294*/ 	.word	0x00000005
        /*0298*/ 	.word	0x00000000
        /*029c*/ 	.short	0x010a
        /*029e*/ 	.byte	0x3f
	.zero		1


	//   ....[35]....
        /*02a0*/ 	.word	0x00006d90
        /*02a4*/ 	.word	0x00000007
        /*02a8*/ 	.word	0x00000000
        /*02ac*/ 	.short	0x010a
        /*02ae*/ 	.byte	0x3f
	.zero		1


	//   ....[36]....
        /*02b0*/ 	.word	0x00006de0
        /*02b4*/ 	.word	0x00000006
        /*02b8*/ 	.word	0x00000000
        /*02bc*/ 	.short	0x010a
        /*02be*/ 	.byte	0x3f
	.zero		1


	//   ....[37]....
        /*02c0*/ 	.word	0x00006e30
        /*02c4*/ 	.word	0x00000009
        /*02c8*/ 	.word	0x00000000
        /*02cc*/ 	.short	0x010a
        /*02ce*/ 	.byte	0x3f
	.zero		1


	//   ....[38]....
        /*02d0*/ 	.word	0x00006e80
        /*02d4*/ 	.word	0x00000008
        /*02d8*/ 	.word	0x00000000
        /*02dc*/ 	.short	0x010a
        /*02de*/ 	.byte	0x3f
	.zero		1


	//   ....[39]....
        /*02e0*/ 	.word	0x00006ed0
        /*02e4*/ 	.word	0x0000000b
        /*02e8*/ 	.word	0x00000000
        /*02ec*/ 	.short	0x010a
        /*02ee*/ 	.byte	0x3f
	.zero		1


	//----- nvinfo : EIATTR_NUM_MBARRIERS
	.align		4
.L_28:
        /*02f0*/ 	.byte	0x03, 0x38
        /*02f2*/ 	.short	0x0010


	//----- nvinfo : EIATTR_EXIT_INSTR_OFFSETS
	.align		4
        /*02f4*/ 	.byte	0x04, 0x1c
        /*02f6*/ 	.short	(.L_30 - .L_29)


	//   ....[0]....
.L_29:
        /*02f8*/ 	.word	0x00000640


	//   ....[1]....
        /*02fc*/ 	.word	0x00000f10


	//   ....[2]....
        /*0300*/ 	.word	0x000052e0


	//   ....[3]....
        /*0304*/ 	.word	0x00005920


	//   ....[4]....
        /*0308*/ 	.word	0x00006b10


	//----- nvinfo : EIATTR_MAX_THREADS
	.align		4
.L_30:
        /*030c*/ 	.byte	0x04, 0x05
        /*030e*/ 	.short	(.L_32 - .L_31)
.L_31:
        /*0310*/ 	.word	0x00000180
        /*0314*/ 	.word	0x00000001
        /*0318*/ 	.word	0x00000001


	//----- nvinfo : EIATTR_CRS_STACK_SIZE
	.align		4
.L_32:
        /*031c*/ 	.byte	0x04, 0x1e
        /*031e*/ 	.short	(.L_34 - .L_33)
.L_33:
        /*0320*/ 	.word	0x00000000


	//----- nvinfo : EIATTR_CBANK_PARAM_SIZE
	.align		4
.L_34:
        /*0324*/ 	.byte	0x03, 0x19
        /*0326*/ 	.short	0x0470


	//----- nvinfo : EIATTR_PARAM_CBANK
	.align		4
        /*0328*/ 	.byte	0x04, 0x0a
        /*032a*/ 	.short	(.L_36 - .L_35)
	.align		4
.L_35:
        /*032c*/ 	.word	index@(.nv.constant0._ZN7cutlass13device_kernelINS_4gemm6kernel13GemmUniversalIN4cute5tupleIJiiiiEEENS1_10collective13CollectiveMmaINS1_37MainloopSm90TmaGmmaWarpSpecializedFP8ILi7ENS5_IJNS4_1CILi1EEESB_SB_EEENS1_35KernelTmaWarpSpecializedCooperativeEEENS5_IJNSA_ILi128EEENSA_ILi64EEESG_EEENS_12float_e4m3_tENS5_IJlSB_lEEESI_SJ_NS4_8TiledMMAINS4_8MMA_AtomIJNS4_4SM904GMMA30MMA_64x64x32_F32E4M3E4M3_SS_TNILNSN_7ScaleInE1ELSP_1EEEEEENS4_6LayoutINS5_IJNSA_ILi2EEESB_SB_EEENS5_IJSB_NSA_ILi0EEESV_EEEEENS5_IJNS4_10UnderscoreESY_SY_EEEEENS4_13SM90_TMA_LOADENS4_14ComposedLayoutINS4_7SwizzleILi2ELi4ELi3EEENS4_18smem_ptr_flag_bitsILi8EEENSS_INS5_IJNSA_ILi8EEESG_EEENS5_IJSG_SB_EEEEEEEvNS4_8identityES11_S1B_vS1C_EENS_8epilogue10collective6detail29Sm90TmaWarpSpecializedAdapterINS1F_15DefaultEpilogueISI_SJ_SJ_NS1E_6thread17LinearCombinationISI_Li1EffLNS1J_9ScaleType4KindE0ELNS_15FloatRoundStyleE2ESI_EENS1_15EpilogueDefaultEEEEEvvEEEEvNT_6ParamsE)
        /*0330*/ 	.short	0x0210
        /*0332*/ 	.short	0x0470


	//----- nvinfo : EIATTR_SW_WAR
	.align		4
.L_36:
        /*0334*/ 	.byte	0x04, 0x36
        /*0336*/ 	.short	(.L_38 - .L_37)
.L_37:
        /*0338*/ 	.word	0x00000008
.L_38:


//--------------------- .nv.callgraph             --------------------------
	.section	.nv.callgraph,"",@"SHT_CUDA_CALLGRAPH"
	.align	4
	.sectionentsize	8
	.align		4
        /*0000*/ 	.word	0x00000000
	.align		4
        /*0004*/ 	.word	0xffffffff
	.align		4
        /*0008*/ 	.word	0x00000000
	.align		4
        /*000c*/ 	.word	0xfffffffe
	.align		4
        /*0010*/ 	.word	0x00000000
	.align		4
        /*0014*/ 	.word	0xfffffffd
	.align		4
        /*0018*/ 	.word	0x00000000
	.align		4
        /*001c*/ 	.word	0xfffffffc


//--------------------- .nv.constant4             --------------------------
	.section	.nv.constant4,"a",@progbits
	.align	8
	.align		8
.nv.constant4:
        /*0000*/ 	.dword	_ZN40_INTERNAL_05ce596e_4_k_cu_9e233005_216354cuda3std3__45__cpo5beginE
	.align		8
        /*0008*/ 	.dword	_ZN40_INTERNAL_05ce596e_4_k_cu_9e233005_216354cuda3std3__45__cpo3endE
	.align		8
        /*0010*/ 	.dword	_ZN40_INTERNAL_05ce596e_4_k_cu_9e233005_216354cuda3std3__45__cpo6cbeginE
	.align		8
        /*0018*/ 	.dword	_ZN40_INTERNAL_05ce596e_4_k_cu_9e233005_216354cuda3std3__45__cpo4cendE
	.align		8
        /*0020*/ 	.dword	_ZN40_INTERNAL_05ce596e_4_k_cu_9e233005_216354cuda3std3__442_GLOBAL__N__05ce596e_4_k_cu_9e233005_216356ignoreE
	.align		8
        /*0028*/ 	.dword	_ZN40_INTERNAL_05ce596e_4_k_cu_9e233005_216354cuda3std3__419piecewise_constructE
	.align		8
        /*0030*/ 	.dword	_ZN40_INTERNAL_05ce596e_4_k_cu_9e233005_216354cuda3std3__48in_placeE
	.align		8
        /*0038*/ 	.dword	_ZN40_INTERNAL_05ce596e_4_k_cu_9e233005_216354cuda3std6ranges3__45__cpo4swapE
	.align		8
        /*0040*/ 	.dword	_ZN40_INTERNAL_05ce596e_4_k_cu_9e233005_216354cuda3std6ranges3__45__cpo9iter_moveE
	.align		8
        /*0048*/ 	.dword	_ZN40_INTERNAL_05ce596e_4_k_cu_9e233005_216354cute7productE
	.align		8
        /*0050*/ 	.dword	_ZN40_INTERNAL_05ce596e_4_k_cu_9e233005_216354cute1_E


//--------------------- .text._ZN7cutlass13device_kernelINS_4gemm6kernel13GemmUniversalIN4cute5tupleIJiiiiEEENS1_10collective13CollectiveMmaINS1_37MainloopSm90TmaGmmaWarpSpecializedFP8ILi7ENS5_IJNS4_1CILi1EEESB_SB_EEENS1_35KernelTmaWarpSpecializedCooperativeEEENS5_IJNSA_ILi128EEENSA_ILi64EEESG_EEENS_12float_e4m3_tENS5_IJlSB_lEEESI_SJ_NS4_8TiledMMAINS4_8MMA_AtomIJNS4_4SM904GMMA30MMA_64x64x32_F32E4M3E4M3_SS_TNILNSN_7ScaleInE1ELSP_1EEEEEENS4_6LayoutINS5_IJNSA_ILi2EEESB_SB_EEENS5_IJSB_NSA_ILi0EEESV_EEEEENS5_IJNS4_10UnderscoreESY_SY_EEEEENS4_13SM90_TMA_LOADENS4_14ComposedLayoutINS4_7SwizzleILi2ELi4ELi3EEENS4_18smem_ptr_flag_bitsILi8EEENSS_INS5_IJNSA_ILi8EEESG_EEENS5_IJSG_SB_EEEEEEEvNS4_8identityES11_S1B_vS1C_EENS_8epilogue10collective6detail29Sm90TmaWarpSpecializedAdapterINS1F_15DefaultEpilogueISI_SJ_SJ_NS1E_6thread17LinearCombinationISI_Li1EffLNS1J_9ScaleType4KindE0ELNS_15FloatRoundStyleE2ESI_EENS1_15EpilogueDefaultEEEEEvvEEEEvNT_6ParamsE --------------------------
	.section	.text._ZN7cutlass13device_kernelINS_4gemm6kernel13GemmUniversalIN4cute5tupleIJiiiiEEENS1_10collective13CollectiveMmaINS1_37MainloopSm90TmaGmmaWarpSpecializedFP8ILi7ENS5_IJNS4_1CILi1EEESB_SB_EEENS1_35KernelTmaWarpSpecializedCooperativeEEENS5_IJNSA_ILi128EEENSA_ILi64EEESG_EEENS_12float_e4m3_tENS5_IJlSB_lEEESI_SJ_NS4_8TiledMMAINS4_8MMA_AtomIJNS4_4SM904GMMA30MMA_64x64x32_F32E4M3E4M3_SS_TNILNSN_7ScaleInE1ELSP_1EEEEEENS4_6LayoutINS5_IJNSA_ILi2EEESB_SB_EEENS5_IJSB_NSA_ILi0EEESV_EEEEENS5_IJNS4_10UnderscoreESY_SY_EEEEENS4_13SM90_TMA_LOADENS4_14ComposedLayoutINS4_7SwizzleILi2ELi4ELi3EEENS4_18smem_ptr_flag_bitsILi8EEENSS_INS5_IJNSA_ILi8EEESG_EEENS5_IJSG_SB_EEEEEEEvNS4_8identityES11_S1B_vS1C_EENS_8epilogue10collective6detail29Sm90TmaWarpSpecializedAdapterINS1F_15DefaultEpilogueISI_SJ_SJ_NS1E_6thread17LinearCombinationISI_Li1EffLNS1J_9ScaleType4KindE0ELNS_15FloatRoundStyleE2ESI_EENS1_15EpilogueDefaultEEEEEvvEEEEvNT_6ParamsE,"ax",@progbits
	.align	128
.text._ZN7cutlass13device_kernelINS_4gemm6kernel13GemmUniversalIN4cute5tupleIJiiiiEEENS1_10collective13CollectiveMmaINS1_37MainloopSm90TmaGmmaWarpSpecializedFP8ILi7ENS5_IJNS4_1CILi1EEESB_SB_EEENS1_35KernelTmaWarpSpecializedCooperativeEEENS5_IJNSA_ILi128EEENSA_ILi64EEESG_EEENS_12float_e4m3_tENS5_IJlSB_lEEESI_SJ_NS4_8TiledMMAINS4_8MMA_AtomIJNS4_4SM904GMMA30MMA_64x64x32_F32E4M3E4M3_SS_TNILNSN_7ScaleInE1ELSP_1EEEEEENS4_6LayoutINS5_IJNSA_ILi2EEESB_SB_EEENS5_IJSB_NSA_ILi0EEESV_EEEEENS5_IJNS4_10UnderscoreESY_SY_EEEEENS4_13SM90_TMA_LOADENS4_14ComposedLayoutINS4_7SwizzleILi2ELi4ELi3EEENS4_18smem_ptr_flag_bitsILi8EEENSS_INS5_IJNSA_ILi8EEESG_EEENS5_IJSG_SB_EEEEEEEvNS4_8identityES11_S1B_vS1C_EENS_8epilogue10collective6detail29Sm90TmaWarpSpecializedAdapterINS1F_15DefaultEpilogueISI_SJ_SJ_NS1E_6thread17LinearCombinationISI_Li1EffLNS1J_9ScaleType4KindE0ELNS_15FloatRoundStyleE2ESI_EENS1_15EpilogueDefaultEEEEEvvEEEEvNT_6ParamsE:
        .type           _ZN7cutlass13device_kernelINS_4gemm6kernel13GemmUniversalIN4cute5tupleIJiiiiEEENS1_10collective13CollectiveMmaINS1_37MainloopSm90TmaGmmaWarpSpecializedFP8ILi7ENS5_IJNS4_1CILi1EEESB_SB_EEENS1_35KernelTmaWarpSpecializedCooperativeEEENS5_IJNSA_ILi128EEENSA_ILi64EEESG_EEENS_12float_e4m3_tENS5_IJlSB_lEEESI_SJ_NS4_8TiledMMAINS4_8MMA_AtomIJNS4_4SM904GMMA30MMA_64x64x32_F32E4M3E4M3_SS_TNILNSN_7ScaleInE1ELSP_1EEEEEENS4_6LayoutINS5_IJNSA_ILi2EEESB_SB_EEENS5_IJSB_NSA_ILi0EEESV_EEEEENS5_IJNS4_10UnderscoreESY_SY_EEEEENS4_13SM90_TMA_LOADENS4_14ComposedLayoutINS4_7SwizzleILi2ELi4ELi3EEENS4_18smem_ptr_flag_bitsILi8EEENSS_INS5_IJNSA_ILi8EEESG_EEENS5_IJSG_SB_EEEEEEEvNS4_8identityES11_S1B_vS1C_EENS_8epilogue10collective6detail29Sm90TmaWarpSpecializedAdapterINS1F_15DefaultEpilogueISI_SJ_SJ_NS1E_6thread17LinearCombinationISI_Li1EffLNS1J_9ScaleType4KindE0ELNS_15FloatRoundStyleE2ESI_EENS1_15EpilogueDefaultEEEEEvvEEEEvNT_6ParamsE,@function
        .size           _ZN7cutlass13device_kernelINS_4gemm6kernel13GemmUniversalIN4cute5tupleIJiiiiEEENS1_10collective13CollectiveMmaINS1_37MainloopSm90TmaGmmaWarpSpecializedFP8ILi7ENS5_IJNS4_1CILi1EEESB_SB_EEENS1_35KernelTmaWarpSpecializedCooperativeEEENS5_IJNSA_ILi128EEENSA_ILi64EEESG_EEENS_12float_e4m3_tENS5_IJlSB_lEEESI_SJ_NS4_8TiledMMAINS4_8MMA_AtomIJNS4_4SM904GMMA30MMA_64x64x32_F32E4M3E4M3_SS_TNILNSN_7ScaleInE1ELSP_1EEEEEENS4_6LayoutINS5_IJNSA_ILi2EEESB_SB_EEENS5_IJSB_NSA_ILi0EEESV_EEEEENS5_IJNS4_10UnderscoreESY_SY_EEEEENS4_13SM90_TMA_LOADENS4_14ComposedLayoutINS4_7SwizzleILi2ELi4ELi3EEENS4_18smem_ptr_flag_bitsILi8EEENSS_INS5_IJNSA_ILi8EEESG_EEENS5_IJSG_SB_EEEEEEEvNS4_8identityES11_S1B_vS1C_EENS_8epilogue10collective6detail29Sm90TmaWarpSpecializedAdapterINS1F_15DefaultEpilogueISI_SJ_SJ_NS1E_6thread17LinearCombinationISI_Li1EffLNS1J_9ScaleType4KindE0ELNS_15FloatRoundStyleE2ESI_EENS1_15EpilogueDefaultEEEEEvvEEEEvNT_6ParamsE,(.L_x_143 - _ZN7cutlass13device_kernelINS_4gemm6kernel13GemmUniversalIN4cute5tupleIJiiiiEEENS1_10collective13CollectiveMmaINS1_37MainloopSm90TmaGmmaWarpSpecializedFP8ILi7ENS5_IJNS4_1CILi1EEESB_SB_EEENS1_35KernelTmaWarpSpecializedCooperativeEEENS5_IJNSA_ILi128EEENSA_ILi64EEESG_EEENS_12float_e4m3_tENS5_IJlSB_lEEESI_SJ_NS4_8TiledMMAINS4_8MMA_AtomIJNS4_4SM904GMMA30MMA_64x64x32_F32E4M3E4M3_SS_TNILNSN_7ScaleInE1ELSP_1EEEEEENS4_6LayoutINS5_IJNSA_ILi2EEESB_SB_EEENS5_IJSB_NSA_ILi0EEESV_EEEEENS5_IJNS4_10UnderscoreESY_SY_EEEEENS4_13SM90_TMA_LOADENS4_14ComposedLayoutINS4_7SwizzleILi2ELi4ELi3EEENS4_18smem_ptr_flag_bitsILi8EEENSS_INS5_IJNSA_ILi8EEESG_EEENS5_IJSG_SB_EEEEEEEvNS4_8identityES11_S1B_vS1C_EENS_8epilogue10collective6detail29Sm90TmaWarpSpecializedAdapterINS1F_15DefaultEpilogueISI_SJ_SJ_NS1E_6thread17LinearCombinationISI_Li1EffLNS1J_9ScaleType4KindE0ELNS_15FloatRoundStyleE2ESI_EENS1_15EpilogueDefaultEEEEEvvEEEEvNT_6ParamsE)
        .other          _ZN7cutlass13device_kernelINS_4gemm6kernel13GemmUniversalIN4cute5tupleIJiiiiEEENS1_10collective13CollectiveMmaINS1_37MainloopSm90TmaGmmaWarpSpecializedFP8ILi7ENS5_IJNS4_1CILi1EEESB_SB_EEENS1_35KernelTmaWarpSpecializedCooperativeEEENS5_IJNSA_ILi128EEENSA_ILi64EEESG_EEENS_12float_e4m3_tENS5_IJlSB_lEEESI_SJ_NS4_8TiledMMAINS4_8MMA_AtomIJNS4_4SM904GMMA30MMA_64x64x32_F32E4M3E4M3_SS_TNILNSN_7ScaleInE1ELSP_1EEEEEENS4_6LayoutINS5_IJNSA_ILi2EEESB_SB_EEENS5_IJSB_NSA_ILi0EEESV_EEEEENS5_IJNS4_10UnderscoreESY_SY_EEEEENS4_13SM90_TMA_LOADENS4_14ComposedLayoutINS4_7SwizzleILi2ELi4ELi3EEENS4_18smem_ptr_flag_bitsILi8EEENSS_INS5_IJNSA_ILi8EEESG_EEENS5_IJSG_SB_EEEEEEEvNS4_8identityES11_S1B_vS1C_EENS_8epilogue10collective6detail29Sm90TmaWarpSpecializedAdapterINS1F_15DefaultEpilogueISI_SJ_SJ_NS1E_6thread17LinearCombinationISI_Li1EffLNS1J_9ScaleType4KindE0ELNS_15FloatRoundStyleE2ESI_EENS1_15EpilogueDefaultEEEEEvvEEEEvNT_6ParamsE,@"STO_CUDA_ENTRY STV_DEFAULT"
_ZN7cutlass13device_kernelINS_4gemm6kernel13GemmUniversalIN4cute5tupleIJiiiiEEENS1_10collective13CollectiveMmaINS1_37MainloopSm90TmaGmmaWarpSpecializedFP8ILi7ENS5_IJNS4_1CILi1EEESB_SB_EEENS1_35KernelTmaWarpSpecializedCooperativeEEENS5_IJNSA_ILi128EEENSA_ILi64EEESG_EEENS_12float_e4m3_tENS5_IJlSB_lEEESI_SJ_NS4_8TiledMMAINS4_8MMA_AtomIJNS4_4SM904GMMA30MMA_64x64x32_F32E4M3E4M3_SS_TNILNSN_7ScaleInE1ELSP_1EEEEEENS4_6LayoutINS5_IJNSA_ILi2EEESB_SB_EEENS5_IJSB_NSA_ILi0EEESV_EEEEENS5_IJNS4_10UnderscoreESY_SY_EEEEENS4_13SM90_TMA_LOADENS4_14ComposedLayoutINS4_7SwizzleILi2ELi4ELi3EEENS4_18smem_ptr_flag_bitsILi8EEENSS_INS5_IJNSA_ILi8EEESG_EEENS5_IJSG_SB_EEEEEEEvNS4_8identityES11_S1B_vS1C_EENS_8epilogue10collective6detail29Sm90TmaWarpSpecializedAdapterINS1F_15DefaultEpilogueISI_SJ_SJ_NS1E_6thread17LinearCombinationISI_Li1EffLNS1J_9ScaleType4KindE0ELNS_15FloatRoundStyleE2ESI_EENS1_15EpilogueDefaultEEEEEvvEEEEvNT_6ParamsE:
[----:B------:R-:W-:Y:S01]  /*0000*/  LDC R1, c[0x0][0x28] ;  /* 0x00000a00ff017b82 */ /* 0x000fe20000000800 */
[----:B------:R-:W0:Y:S01]  /*0010*/  S2R R2, SR_TID.X ;  /* 0x0000000000027919 */ /* 0x000e220000002100 */
[----:B------:R-:W-:Y:S01]  /*0020*/  ELECT P0, URZ, PT ;  /* 0x00000000003f782f */ /* 0x000fe20003800000 */
[----:B------:R-:W-:Y:S01]  /*0030*/  BSSY B0, `(.L_x_0) ;  /* 0x000000f000007945 */ /* 0x000fe20003800000 */
[--C-:B0-----:R-:W-:Y:S02]  /*0040*/  SHF.R.U32.HI R0, RZ, 0x5, R2.reuse ;  /* 0x00000005ff007819 */ /* 0x101fe40000011602 */
[----:B------:R-:W-:-:S03]  /*0050*/  SHF.R.U32.HI R4, RZ, 0x7, R2 ;  /* 0x00000007ff047819 */ /* 0x000fc60000011602 */
[----:B------:R-:W0:Y:S04]  /*0060*/  SHFL.IDX PT, R3, R0, RZ, 0x1f ;  /* 0x00001fff00037589 */ /* 0x000e2800000e0000 */
[----:B------:R1:W2:Y:S01]  /*0070*/  SHFL.IDX PT, R7, R4, RZ, 0x1f ;  /* 0x00001fff04077589 */ /* 0x0002a200000e0000 */
[----:B0-----:R-:W-:-:S13]  /*0080*/  ISETP.NE.OR P0, PT, R3, RZ, !P0 ;  /* 0x000000ff0300720c */ /* 0x001fda0004705670 */
[----:B-12---:R-:W-:Y:S05]  /*0090*/  @P0 BRA `(.L_x_1) ;  /* 0x0000000000200947 */ /* 0x006fea0003800000 */
[----:B------:R-:W-:Y:S02]  /*00a0*/  ULDC.64 UR4, c[0x0][0x198] ;  /* 0x0000660000047ab9 */ /* 0x000fe40000000a00 */
[----:B------:R-:W-:Y:S02]  /*00b0*/  UIADD3 UR6, UP0, UR4, 0xf0, URZ ;  /* 0x000000f004067890 */ /* 0x000fe4000ff1e03f */
[----:B------:R-:W-:Y:S02]  /*00c0*/  UIADD3 UR4, UP1, UR4, 0x1f0, URZ ;  /* 0x000001f004047890 */ /* 0x000fe4000ff3e03f */
[----:B------:R-:W-:Y:S02]  /*00d0*/  UIADD3.X UR7, URZ, UR5, URZ, UP0, !UPT ;  /* 0x000000053f077290 */ /* 0x000fe400087fe43f */
[----:B------:R-:W-:-:S07]  /*00e0*/  UIADD3.X UR5, URZ, UR5, URZ, UP1, !UPT ;  /* 0x000000053f057290 */ /* 0x000fce0008ffe43f */
[----:B------:R0:W-:Y:S02]  /*00f0*/  UTMACCTL.PF [UR6] ;  /* 0x00000000060079b9 */ /* 0x0001e40008040000 */
[----:B------:R0:W-:Y:S02]  /*0100*/  UTMACCTL.PF [UR4] ;  /* 0x00000000040079b9 */ /* 0x0001e40008040000 */
[----:B0-----:R-:W-:Y:S01]  /*0110*/  NOP ;  /* 0x0000000000007918 */ /* 0x001fe20000000000 */
.L_x_1:
[----:B------:R-:W-:Y:S05]  /*0120*/  BSYNC B0 ;  /* 0x0000000000007941 */ /* 0x000fea0003800000 */
.L_x_0:
[----:B------:R-:W0:Y:S02]  /*0130*/  SHFL.IDX PT, R4, R0, RZ, 0x1f ;  /* 0x00001fff00047589 */ /* 0x000e2400000e0000 */
[----:B0-----:R-:W-:-:S13]  /*0140*/  ISETP.NE.AND P0, PT, R4, RZ, PT ;  /* 0x000000ff0400720c */ /* 0x001fda0003f05270 */
[----:B------:R-:W-:Y:S05]  /*0150*/  @P0 BRA `(.L_x_2) ;  /* 0x0000000000700947 */ /* 0x000fea0003800000 */
[----:B------:R-:W0:Y:S01]  /*0160*/  S2UR UR8, SR_CgaCtaId ;  /* 0x00000000000879c3 */ /* 0x000e220000008800 */
[----:B------:R-:W-:Y:S01]  /*0170*/  UMOV UR4, 0x400 ;  /* 0x0000040000047882 */ /* 0x000fe20000000000 */
[----:B------:R-:W-:Y:S01]  /*0180*/  UMOV UR5, 0x1 ;  /* 0x0000000100057882 */ /* 0x000fe20000000000 */
[----:B------:R-:W-:Y:S01]  /*0190*/  UMOV UR6, 0x100 ;  /* 0x0000010000067882 */ /* 0x000fe20000000000 */
[----:B------:R-:W-:Y:S01]  /*01a0*/  ELECT P0, URZ, PT ;  /* 0x00000000003f782f */ /* 0x000fe20003800000 */
[----:B------:R-:W-:-:S04]  /*01b0*/  UIADD3 UR6, -UR6, 0x100000, URZ ;  /* 0x0010000006067890 */ /* 0x000fc8000fffe13f */
[----:B------:R-:W-:Y:S02]  /*01c0*/  USHF.L.U32 UR7, UR6, 0xb, URZ ;  /* 0x0000000b06077899 */ /* 0x000fe4000800063f */
[----:B------:R-:W-:Y:S02]  /*01d0*/  USHF.L.U32 UR6, UR6, 0x1, URZ ;  /* 0x0000000106067899 */ /* 0x000fe4000800063f */
[----:B0-----:R-:W-:Y:S02]  /*01e0*/  ULEA UR8, UR8, UR4, 0x18 ;  /* 0x0000000408087291 */ /* 0x001fe4000f8ec03f */
[----:B------:R-:W-:-:S04]  /*01f0*/  UIADD3 UR4, -UR5, 0x100000, URZ ;  /* 0x0010000005047890 */ /* 0x000fc8000fffe13f */
[----:B------:R-:W-:Y:S02]  /*0200*/  USHF.L.U32 UR5, UR4, 0xb, URZ ;  /* 0x0000000b04057899 */ /* 0x000fe4000800063f */
[----:B------:R-:W-:Y:S01]  /*0210*/  USHF.L.U32 UR4, UR4, 0x1, URZ ;  /* 0x0000000104047899 */ /* 0x000fe2000800063f */
[----:B------:R-:W0:Y:S11]  /*0220*/  FENCE.VIEW.ASYNC.S ;  /* 0x00000000000073c6 */ /* 0x000e360000000000 */
[----:B0-----:R0:W1:Y:S01]  /*0230*/  SYNCS.EXCH.64 URZ, [UR8], UR4 ;  /* 0x00000004083f75b2 */ /* 0x0010620008000100 */
[----:B------:R0:W2:Y:S01]  /*0240*/  SYNCS.EXCH.64 URZ, [UR8+0x38], UR6 ;  /* 0x00003806083f75b2 */ /* 0x0000a20008000100 */
[----:B------:R0:W3:Y:S01]  /*0250*/  SYNCS.EXCH.64 URZ, [UR8+0x8], UR4 ;  /* 0x00000804083f75b2 */ /* 0x0000e20008000100 */
[----:B------:R0:W4:Y:S01]  /*0260*/  SYNCS.EXCH.64 URZ, [UR8+0x40], UR6 ;  /* 0x00004006083f75b2 */ /* 0x0001220008000100 */
[----:B------:R0:W0:Y:S01]  /*0270*/  SYNCS.EXCH.64 URZ, [UR8+0x10], UR4 ;  /* 0x00001004083f75b2 */ /* 0x0000220008000100 */
        /* <DEDUP_REMOVED lines=9> */
[----:B------:R-:W-:Y:S01]  /*0310*/  NOP ;  /* 0x0000000000007918 */ /* 0x000fe20000000000 */
.L_x_2:
[----:B------:R-:W5:Y:S01]  /*0320*/  SHFL.IDX PT, R0, R0, RZ, 0x1f ;  /* 0x00001fff00007589 */ /* 0x000f6200000e0000 */
[----:B------:R-:W1:Y:S01]  /*0330*/  LDC R4, c[0x0][0x65c] ;  /* 0x00019700ff047b82 */ /* 0x000e620000000800 */
[----:B------:R-:W-:Y:S02]  /*0340*/  ELECT P0, URZ, PT ;  /* 0x00000000003f782f */ /* 0x000fe40003800000 */
[----:B------:R-:W-:Y:S01]  /*0350*/  ISETP.NE.AND P2, PT, R7, RZ, PT ;  /* 0x000000ff0700720c */ /* 0x000fe20003f45270 */
[----:B------:R-:W2:Y:S01]  /*0360*/  S2R R8, SR_CTAID.Y ;  /* 0x0000000000087919 */ /* 0x000ea20000002600 */
[----:B0-----:R-:W-:Y:S01]  /*0370*/  UMOV UR4, 0x20 ;  /* 0x0000002000047882 */ /* 0x001fe20000000000 */
[----:B------:R-:W-:Y:S01]  /*0380*/  NOP ;  /* 0x0000000000007918 */ /* 0x000fe20000000000 */
[----:B------:R-:W-:Y:S01]  /*0390*/  NOP ;  /* 0x0000000000007918 */ /* 0x000fe20000000000 */
[----:B------:R-:W0:Y:S01]  /*03a0*/  S2R R6, SR_CTAID.X ;  /* 0x0000000000067919 */ /* 0x000e220000002500 */
[----:B-----5:R-:W-:-:S02]  /*03b0*/  ISETP.NE.OR P0, PT, R0, RZ, !P0 ;  /* 0x000000ff0000720c */ /* 0x020fc40004705670 */
[----:B-1----:R-:W-:Y:S02]  /*03c0*/  ISETP.NE.AND P4, PT, R4, 0x1, PT ;  /* 0x000000010400780c */ /* 0x002fe40003f85270 */
[----:B------:R-:W-:-:S04]  /*03d0*/  SHF.R.S32.HI R4, RZ, 0x1f, R3 ;  /* 0x0000001fff047819 */ /* 0x000fc80000011403 */
[----:B------:R-:W-:-:S04]  /*03e0*/  LEA.HI R4, R4, R3, RZ, 0x2 ;  /* 0x0000000304047211 */ /* 0x000fc800078f10ff */
[----:B------:R-:W-:Y:S01]  /*03f0*/  LOP3.LUT R4, R4, 0xfffffffc, RZ, 0xc0, !PT ;  /* 0xfffffffc04047812 */ /* 0x000fe200078ec0ff */
[----:B------:R-:W-:Y:S01]  /*0400*/  VOTEU.ALL UP0, P0 ;  /* 0x00000000003f7886 */ /* 0x000fe20000000000 */
[----:B------:R-:W-:Y:S01]  /*0410*/  VOTEU.ALL UP1, P0 ;  /* 0x00000000003f7886 */ /* 0x000fe20000020000 */
[----:B------:R-:W0:Y:S01]  /*0420*/  @P4 LDC R9, c[0x0][0x10] ;  /* 0x00000400ff094b82 */ /* 0x000e220000000800 */
[----:B------:R-:W-:Y:S02]  /*0430*/  @P4 IMAD.MOV.U32 R5, RZ, RZ, RZ ;  /* 0x000000ffff054224 */ /* 0x000fe400078e00ff */
[----:B------:R-:W-:Y:S01]  /*0440*/  IMAD.IADD R3, R3, 0x1, -R4 ;  /* 0x0000000103037824 */ /* 0x000fe200078e0a04 */
[----:B------:R-:W-:Y:S01]  /*0450*/  @!UP0 UMOV UR6, 0x400 ;  /* 0x0000040000068882 */ /* 0x000fe20000000000 */
[----:B------:R-:W-:-:S04]  /*0460*/  @!UP0 UIADD3 UR4, -UR4, 0x100000, URZ ;  /* 0x0010000004048890 */ /* 0x000fc8000fffe13f */
[----:B------:R-:W-:Y:S02]  /*0470*/  @!UP0 USHF.L.U32 UR5, UR4, 0xb, URZ ;  /* 0x0000000b04058899 */ /* 0x000fe4000800063f */
[----:B------:R-:W-:Y:S01]  /*0480*/  @!UP0 USHF.L.U32 UR4, UR4, 0x1, URZ ;  /* 0x0000000104048899 */ /* 0x000fe2000800063f */
[----:B--2---:R-:W-:Y:S01]  /*0490*/  @P4 IMAD.MOV.U32 R4, RZ, RZ, R8 ;  /* 0x000000ffff044224 */ /* 0x004fe200078e0008 */
[----:B------:R-:W1:Y:S01]  /*04a0*/  @!UP0 S2UR UR7, SR_CgaCtaId ;  /* 0x00000000000789c3 */ /* 0x000e620000008800 */
[----:B------:R-:W-:-:S07]  /*04b0*/  @P4 IMAD.MOV.U32 R13, RZ, RZ, RZ ;  /* 0x000000ffff0d4224 */ /* 0x000fce00078e00ff */
[----:B------:R-:W2:Y:S01]  /*04c0*/  @!P4 LDC R11, c[0x0][0xc] ;  /* 0x00000300ff0bcb82 */ /* 0x000ea20000000800 */
[----:B0-----:R-:W-:-:S04]  /*04d0*/  @P4 IMAD.WIDE.U32 R4, R6, R9, R4 ;  /* 0x0000000906044225 */ /* 0x001fc800078e0004 */
[----:B------:R-:W-:Y:S02]  /*04e0*/  VIADD R9, R7, 0xffffffff ;  /* 0xffffffff07097836 */ /* 0x000fe40000000000 */
[----:B------:R-:W-:Y:S01]  /*04f0*/  @P4 IMAD.MOV.U32 R0, RZ, RZ, R4 ;  /* 0x000000ffff004224 */ /* 0x000fe200078e0004 */
[----:B-1----:R-:W-:Y:S02]  /*0500*/  @!UP0 ULEA UR6, UR7, UR6, 0x18 ;  /* 0x0000000607068291 */ /* 0x002fe4000f8ec03f */
[----:B------:R-:W-:Y:S01]  /*0510*/  ISETP.GE.U32.AND P1, PT, R9, 0x2, PT ;  /* 0x000000020900780c */ /* 0x000fe20003f26070 */
[----:B------:R-:W-:Y:S01]  /*0520*/  VOTEU.ALL UP0, P0 ;  /* 0x00000000003f7886 */ /* 0x000fe20000000000 */
[----:B------:R-:W-:Y:S01]  /*0530*/  ISETP.NE.AND P0, PT, R3, 0x3, PT ;  /* 0x000000030300780c */ /* 0x000fe20003f05270 */
[----:B------:R-:W-:-:S03]  /*0540*/  @P4 IMAD.IADD R5, R5, 0x1, R13 ;  /* 0x0000000105054824 */ /* 0x000fc600078e020d */
[----:B------:R-:W-:-:S04]  /*0550*/  ISETP.EQ.OR P0, PT, R3, RZ, !P0 ;  /* 0x000000ff0300720c */ /* 0x000fc80004702670 */
[----:B------:R-:W-:Y:S01]  /*0560*/  ISETP.EQ.AND P0, PT, R7, RZ, P0 ;  /* 0x000000ff0700720c */ /* 0x000fe20000702270 */
[----:B------:R-:W-:Y:S01]  /*0570*/  IMAD.MOV.U32 R7, RZ, RZ, RZ ;  /* 0x000000ffff077224 */ /* 0x000fe200078e00ff */
[----:B------:R-:W0:Y:S02]  /*0580*/  FENCE.VIEW.ASYNC.S ;  /* 0x00000000000073c6 */ /* 0x000e240000000000 */
[----:B0-----:R0:W3:Y:S01]  /*0590*/  @!UP0 SYNCS.EXCH.64 URZ, [UR6+0x80], UR4 ;  /* 0x00008004063f85b2 */ /* 0x0010e20008000100 */
[----:B------:R-:W-:Y:S01]  /*05a0*/  SEL R4, RZ, 0x1, !P0 ;  /* 0x00000001ff047807 */ /* 0x000fe20004000000 */
[----:B--2---:R-:W-:-:S03]  /*05b0*/  @!P4 IMAD.WIDE.U32 R10, R11, R8, R6 ;  /* 0x000000080b0ac225 */ /* 0x004fc600078e0006 */
[----:B------:R-:W-:Y:S01]  /*05c0*/  SEL R4, R4, 0x2, P1 ;  /* 0x0000000204047807 */ /* 0x000fe20000800000 */
[----:B------:R-:W-:Y:S02]  /*05d0*/  @!P4 IMAD.MOV.U32 R0, RZ, RZ, R10 ;  /* 0x000000ffff00c224 */ /* 0x000fe400078e000a */
[----:B------:R-:W-:Y:S01]  /*05e0*/  @!P4 IMAD.MOV.U32 R5, RZ, RZ, R11 ;  /* 0x000000ffff05c224 */ /* 0x000fe200078e000b */
[----:B------:R0:W3:Y:S01]  /*05f0*/  @!UP1 SYNCS.EXCH.64 URZ, [UR6+0x88], UR4 ;  /* 0x00008804063f95b2 */ /* 0x0000e20008000100 */
[----:B------:R-:W-:Y:S01]  /*0600*/  NOP ;  /* 0x0000000000007918 */ /* 0x000fe20000000000 */
[----:B---34-:R-:W-:Y:S06]  /*0610*/  BAR.SYNC.DEFER_BLOCKING 0x0 ;  /* 0x0000000000007b1d */ /* 0x018fec0000010000 */
[----:B------:R-:W-:Y:S05]  /*0620*/  @!P2 BRA `(.L_x_3) ;  /* 0x0000004c0030a947 */ /* 0x000fea0003800000 */
[----:B------:R-:W-:-:S13]  /*0630*/  ISETP.GT.U32.AND P0, PT, R9, 0x1, PT ;  /* 0x000000010900780c */ /* 0x000fda0003f04070 */
[----:B0-----:R-:W-:Y:S05]  /*0640*/  @P0 EXIT ;  /* 0x000000000000094d */ /* 0x001fea0003800000 */
[----:B------:R-:W-:Y:S01]  /*0650*/  ULDC.64 UR4, c[0x0][0x650] ;  /* 0x0001940000047ab9 */ /* 0x000fe20000000a00 */
[----:B------:R-:W-:Y:S01]  /*0660*/  PRMT R9, RZ, 0x7610, R9 ;  /* 0x00007610ff097816 */ /* 0x000fe20000000009 */
[----:B------:R-:W-:Y:S01]  /*0670*/  IMAD.MOV.U32 R16, RZ, RZ, -0x1 ;  /* 0xffffffffff107424 */ /* 0x000fe200078e00ff */
[----:B------:R-:W-:Y:S01]  /*0680*/  ISETP.GE.U32.AND P0, PT, R0, UR4, PT ;  /* 0x0000000400007c0c */ /* 0x000fe2000bf06070 */
[----:B------:R-:W-:Y:S02]  /*0690*/  IMAD.MOV.U32 R12, RZ, RZ, -0x1 ;  /* 0xffffffffff0c7424 */ /* 0x000fe400078e00ff */
[----:B------:R-:W-:Y:S01]  /*06a0*/  IMAD.MOV.U32 R69, RZ, RZ, -0x1 ;  /* 0xffffffffff457424 */ /* 0x000fe200078e00ff */
[----:B------:R-:W-:-:S13]  /*06b0*/  ISETP.GE.U32.AND.EX P0, PT, R5, UR5, PT, P0 ;  /* 0x0000000505007c0c */ /* 0x000fda000bf06100 */
[----:B------:R-:W-:Y:S05]  /*06c0*/  @P0 BRA `(.L_x_4) ;  /* 0x0000000400600947 */ /* 0x000fea0003800000 */
[----:B------:R-:W0:Y:S01]  /*06d0*/  LDC.64 R16, c[0x0][0x628] ;  /* 0x00018a00ff107b82 */ /* 0x000e220000000a00 */
[----:B------:R-:W-:Y:S02]  /*06e0*/  IMAD.MOV.U32 R10, RZ, RZ, R0 ;  /* 0x000000ffff0a7224 */ /* 0x000fe400078e0000 */
[----:B------:R-:W-:-:S05]  /*06f0*/  IMAD.MOV.U32 R11, RZ, RZ, R5 ;  /* 0x000000ffff0b7224 */ /* 0x000fca00078e0005 */
[----:B------:R-:W1:Y:S08]  /*0700*/  LDC R18, c[0x0][0x630] ;  /* 0x00018c00ff127b82 */ /* 0x000e700000000800 */
[----:B------:R-:W2:Y:S01]  /*0710*/  LDC.64 R20, c[0x0][0x620] ;  /* 0x00018800ff147b82 */ /* 0x000ea20000000a00 */
[----:B0-----:R-:W-:-:S04]  /*0720*/  ISETP.NE.U32.AND P0, PT, R16, RZ, PT ;  /* 0x000000ff1000720c */ /* 0x001fc80003f05070 */
[----:B------:R-:W-:-:S13]  /*0730*/  ISETP.NE.AND.EX P0, PT, R17, RZ, PT, P0 ;  /* 0x000000ff1100720c */ /* 0x000fda0003f05300 */
[----:B-12---:R-:W-:Y:S05]  /*0740*/  @!P0 BRA `(.L_x_5) ;  /* 0x0000000000288947 */ /* 0x006fea0003800000 */
[----:B------:R-:W0:Y:S02]  /*0750*/  LDC R3, c[0x0][0x634] ;  /* 0x00018d00ff037b82 */ /* 0x000e240000000800 */
[----:B0-----:R-:W-:-:S05]  /*0760*/  IADD3 R3, P0, R0, R3, RZ ;  /* 0x0000000300037210 */ /* 0x001fca0007f1e0ff */
[----:B------:R-:W-:-:S04]  /*0770*/  IMAD.X R9, RZ, RZ, R5, P0 ;  /* 0x000000ffff097224 */ /* 0x000fc800000e0605 */
[----:B------:R-:W-:-:S04]  /*0780*/  IMAD.WIDE.U32 R10, R9, R16, RZ ;  /* 0x00000010090a7225 */ /* 0x000fc800078e00ff */
[----:B------:R-:W-:-:S04]  /*0790*/  IMAD.WIDE.U32 R12, P0, R3, R17, R10 ;  /* 0x00000011030c7225 */ /* 0x000fc8000780000a */
[----:B------:R-:W-:-:S04]  /*07a0*/  IMAD.WIDE.U32 R10, R3, R16, RZ ;  /* 0x00000010030a7225 */ /* 0x000fc800078e00ff */
[----:B------:R-:W-:Y:S01]  /*07b0*/  IMAD.X R15, RZ, RZ, RZ, P0 ;  /* 0x000000ffff0f7224 */ /* 0x000fe200000e06ff */
[----:B------:R-:W-:Y:S01]  /*07c0*/  IADD3 RZ, P0, R11, R12, RZ ;  /* 0x0000000c0bff7210 */ /* 0x000fe20007f1e0ff */
[----:B------:R-:W-:-:S04]  /*07d0*/  IMAD.MOV.U32 R14, RZ, RZ, R13 ;  /* 0x000000ffff0e7224 */ /* 0x000fc800078e000d */
[----:B------:R-:W-:-:S08]  /*07e0*/  IMAD.WIDE.U32.X R10, R9, R17, R14, P0 ;  /* 0x00000011090a7225 */ /* 0x000fd000000e040e */
.L_x_5:
[-CC-:B------:R-:W-:Y:S01]  /*07f0*/  SHF.R.U64 R69, R10, R18.reuse, R11.reuse ;  /* 0x000000120a457219 */ /* 0x180fe2000000120b */
[----:B------:R-:W0:Y:S01]  /*0800*/  LDC.64 R22, c[0x0][0x640] ;  /* 0x00019000ff167b82 */ /* 0x000e220000000a00 */
[----:B------:R-:W-:Y:S01]  /*0810*/  SHF.R.U32.HI R7, RZ, R18, R11 ;  /* 0x00000012ff077219 */ /* 0x000fe2000001160b */
[----:B------:R-:W-:Y:S01]  /*0820*/  ULDC UR4, c[0x0][0x150] ;  /* 0x0000540000047ab9 */ /* 0x000fe20000000800 */
[----:B------:R-:W-:Y:S01]  /*0830*/  IADD3 R9, P0, RZ, -R69, RZ ;  /* 0x80000045ff097210 */ /* 0x000fe20007f1e0ff */
[----:B------:R-:W-:Y:S01]  /*0840*/  IMAD.MOV.U32 R10, RZ, RZ, R0 ;  /* 0x000000ffff0a7224 */ /* 0x000fe200078e0000 */
[----:B------:R-:W-:Y:S01]  /*0850*/  I2FP.F32.U32 R3, R6 ;  /* 0x0000000600037245 */ /* 0x000fe20000201000 */
[----:B------:R-:W-:Y:S02]  /*0860*/  IMAD.MOV.U32 R11, RZ, RZ, R5 ;  /* 0x000000ffff0b7224 */ /* 0x000fe400078e0005 */
[----:B------:R-:W1:Y:S01]  /*0870*/  LDC R14, c[0x0][0x618] ;  /* 0x00018600ff0e7b82 */ /* 0x000e620000000800 */
[----:B------:R-:W-:-:S02]  /*0880*/  IMAD.X R13, RZ, RZ, ~R7, P0 ;  /* 0x000000ffff0d7224 */ /* 0x000fc400000e0e07 */
[----:B------:R-:W-:Y:S01]  /*0890*/  FMUL R3, R3, UR4 ;  /* 0x0000000403037c20 */ /* 0x000fe20008400000 */
[----:B------:R-:W-:Y:S01]  /*08a0*/  IMAD.WIDE.U32 R10, R9, R20, R10 ;  /* 0x00000014090a7225 */ /* 0x000fe200078e000a */
[----:B------:R-:W-:-:S03]  /*08b0*/  ULDC UR4, c[0x0][0x154] ;  /* 0x0000550000047ab9 */ /* 0x000fc60000000800 */
[----:B------:R-:W-:Y:S01]  /*08c0*/  IMAD R12, R13, R20, RZ ;  /* 0x000000140d0c7224 */ /* 0x000fe200078e02ff */
[----:B------:R-:W2:Y:S01]  /*08d0*/  LDC R7, c[0x0][0x144] ;  /* 0x00005100ff077b82 */ /* 0x000ea20000000800 */
[----:B------:R-:W3:Y:S01]  /*08e0*/  F2I.U32.TRUNC.NTZ R3, R3 ;  /* 0x0000000300037305 */ /* 0x000ee2000020f000 */
[----:B------:R-:W-:Y:S02]  /*08f0*/  IMAD.MOV.U32 R13, RZ, RZ, -0x1 ;  /* 0xffffffffff0d7424 */ /* 0x000fe400078e00ff */
[----:B------:R-:W-:-:S04]  /*0900*/  IMAD R9, R9, R21, R12 ;  /* 0x0000001509097224 */ /* 0x000fc800078e020c */
[----:B------:R-:W4:Y:S01]  /*0910*/  LDC R18, c[0x0][0x608] ;  /* 0x00018200ff127b82 */ /* 0x000f220000000800 */
[----:B------:R-:W-:Y:S01]  /*0920*/  IMAD.IADD R11, R11, 0x1, R9 ;  /* 0x000000010b0b7824 */ /* 0x000fe200078e0209 */
[----:B0-----:R-:W-:Y:S02]  /*0930*/  ISETP.NE.U32.AND P0, PT, R22, RZ, PT ;  /* 0x000000ff1600720c */ /* 0x001fe40003f05070 */
[----:B------:R-:W-:Y:S02]  /*0940*/  I2FP.F32.U32 R9, R8 ;  /* 0x0000000800097245 */ /* 0x000fe40000201000 */
[----:B------:R-:W-:Y:S02]  /*0950*/  ISETP.NE.AND.EX P0, PT, R23, RZ, PT, P0 ;  /* 0x000000ff1700720c */ /* 0x000fe40003f05300 */
[----:B------:R-:W0:Y:S01]  /*0960*/  LDC R12, c[0x0][0x658] ;  /* 0x00019600ff0c7b82 */ /* 0x000e220000000800 */
[-C--:B-1----:R-:W-:Y:S01]  /*0970*/  SHF.R.U64 R16, R10, R14.reuse, R11 ;  /* 0x0000000e0a107219 */ /* 0x082fe2000000120b */
[----:B---3--:R-:W-:Y:S01]  /*0980*/  IMAD.MOV R10, RZ, RZ, -R3 ;  /* 0x000000ffff0a7224 */ /* 0x008fe200078e0a03 */
[----:B------:R-:W-:-:S05]  /*0990*/  SHF.R.U32.HI R11, RZ, R14, R11 ;  /* 0x0000000eff0b7219 */ /* 0x000fca000001160b */
[----:B------:R-:W1:Y:S01]  /*09a0*/  LDC R17, c[0x0][0x148] ;  /* 0x00005200ff117b82 */ /* 0x000e620000000800 */
[----:B--2---:R-:W-:Y:S02]  /*09b0*/  IMAD R3, R7, R10, R6 ;  /* 0x0000000a07037224 */ /* 0x004fe400078e0206 */
[----:B------:R-:W-:-:S04]  /*09c0*/  FMUL R7, R9, UR4 ;  /* 0x0000000409077c20 */ /* 0x000fc80008400000 */
[----:B------:R2:W3:Y:S01]  /*09d0*/  F2I.U32.TRUNC.NTZ R15, R7 ;  /* 0x00000007000f7305 */ /* 0x0004e2000020f000 */
[----:B------:R-:W1:Y:S01]  /*09e0*/  LDC R21, c[0x0][0x600] ;  /* 0x00018000ff157b82 */ /* 0x000e620000000800 */
[-CC-:B----4-:R-:W-:Y:S02]  /*09f0*/  SHF.R.U64 R27, R16, R18.reuse, R11.reuse ;  /* 0x00000012101b7219 */ /* 0x190fe4000000120b */
[----:B------:R-:W-:Y:S01]  /*0a00*/  SHF.R.U32.HI R9, RZ, R18, R11 ;  /* 0x00000012ff097219 */ /* 0x000fe2000001160b */
[----:B------:R-:W-:-:S04]  /*0a10*/  IMAD.MOV.U32 R11, RZ, RZ, 0x1 ;  /* 0x00000001ff0b7424 */ /* 0x000fc800078e00ff */
[----:B------:R-:W4:Y:S01]  /*0a20*/  LDC R20, c[0x0][0x648] ;  /* 0x00019200ff147b82 */ /* 0x000f220000000800 */
[-C--:B0-----:R-:W-:Y:S02]  /*0a30*/  SHF.L.U32 R6, R13, R12.reuse, RZ ;  /* 0x0000000c0d067219 */ /* 0x081fe400000006ff */
[-CC-:B------:R-:W-:Y:S02]  /*0a40*/  SHF.R.U64 R18, R27, R12.reuse, R9.reuse ;  /* 0x0000000c1b127219 */ /* 0x180fe40000001209 */
[----:B------:R-:W-:Y:S02]  /*0a50*/  SHF.R.U32.HI R19, RZ, R12, R9 ;  /* 0x0000000cff137219 */ /* 0x000fe40000011609 */
[----:B------:R-:W-:Y:S01]  /*0a60*/  LOP3.LUT R14, RZ, R6, RZ, 0x33, !PT ;  /* 0x00000006ff0e7212 */ /* 0x000fe200078e33ff */
[----:B------:R-:W0:Y:S01]  /*0a70*/  LDC R25, c[0x0][0x638] ;  /* 0x00018e00ff197b82 */ /* 0x000e220000000800 */
[----:B------:R-:W-:Y:S01]  /*0a80*/  SHF.L.U32 R9, R11, R12, RZ ;  /* 0x0000000c0b097219 */ /* 0x000fe200000006ff */
[----:B------:R-:W-:-:S02]  /*0a90*/  IMAD.MOV.U32 R6, RZ, RZ, R18 ;  /* 0x000000ffff067224 */ /* 0x000fc400078e0012 */
[----:B--2---:R-:W-:-:S04]  /*0aa0*/  IMAD.MOV.U32 R7, RZ, RZ, R19 ;  /* 0x000000ffff077224 */ /* 0x004fc800078e0013 */
[----:B------:R-:W2:Y:S01]  /*0ab0*/  LDC R24, c[0x0][0x610] ;  /* 0x00018400ff187b82 */ /* 0x000ea20000000800 */
[----:B---3--:R-:W-:Y:S05]  /*0ac0*/  @!P0 BRA `(.L_x_6) ;  /* 0x0000000000288947 */ /* 0x008fea0003800000 */
[----:B------:R-:W3:Y:S02]  /*0ad0*/  LDC R13, c[0x0][0x64c] ;  /* 0x00019300ff0d7b82 */ /* 0x000ee40000000800 */
[----:B---3--:R-:W-:-:S05]  /*0ae0*/  IADD3 R13, P0, R18, R13, RZ ;  /* 0x0000000d120d7210 */ /* 0x008fca0007f1e0ff */
        /* <DEDUP_REMOVED lines=8> */
.L_x_6:
[----:B----4-:R-:W-:Y:S01]  /*0b70*/  SHF.R.U64 R6, R6, R20, R7 ;  /* 0x0000001406067219 */ /* 0x010fe20000001207 */
[----:B-1----:R-:W-:Y:S01]  /*0b80*/  VIADD R7, R21, 0xffffffff ;  /* 0xffffffff15077836 */ /* 0x002fe20000000000 */
[----:B------:R-:W-:Y:S01]  /*0b90*/  LOP3.LUT R14, R27, R14, RZ, 0xc0, !PT ;  /* 0x0000000e1b0e7212 */ /* 0x000fe200078ec0ff */
[----:B------:R-:W-:Y:S02]  /*0ba0*/  IMAD.MOV R15, RZ, RZ, -R15 ;  /* 0x000000ffff0f7224 */ /* 0x000fe400078e0a0f */
[----:B------:R-:W-:Y:S01]  /*0bb0*/  IMAD.MOV R10, RZ, RZ, -R6 ;  /* 0x000000ffff0a7224 */ /* 0x000fe200078e0a06 */
[----:B------:R-:W-:Y:S01]  /*0bc0*/  LOP3.LUT R7, R16, R7, RZ, 0xc0, !PT ;  /* 0x0000000710077212 */ /* 0x000fe200078ec0ff */
[----:B------:R-:W-:Y:S02]  /*0bd0*/  IMAD R14, R9, R6, R14 ;  /* 0x00000006090e7224 */ /* 0x000fe400078e020e */
[----:B------:R-:W-:Y:S02]  /*0be0*/  @P4 IMAD R3, R17, R15, R8 ;  /* 0x0000000f11034224 */ /* 0x000fe400078e0208 */
[----:B0-----:R-:W-:-:S02]  /*0bf0*/  IMAD R6, R10, R25, R18 ;  /* 0x000000190a067224 */ /* 0x001fc400078e0212 */
[----:B--2---:R-:W-:Y:S02]  /*0c00*/  IMAD R3, R14, R24, R3 ;  /* 0x000000180e037224 */ /* 0x004fe400078e0203 */
[----:B------:R-:W-:Y:S02]  /*0c10*/  IMAD R6, R6, R21, R7 ;  /* 0x0000001506067224 */ /* 0x000fe400078e0207 */
[----:B------:R-:W-:-:S03]  /*0c20*/  IMAD.MOV.U32 R9, RZ, RZ, 0x1 ;  /* 0x00000001ff097424 */ /* 0x000fc600078e00ff */
[----:B------:R-:W-:Y:S02]  /*0c30*/  SEL R12, R6, R3, !P4 ;  /* 0x00000003060c7207 */ /* 0x000fe40006000000 */
[----:B------:R-:W-:-:S07]  /*0c40*/  SEL R16, R3, R6, !P4 ;  /* 0x0000000603107207 */ /* 0x000fce0006000000 */
.L_x_4:
[----:B------:R-:W-:-:S08]  /*0c50*/  NOP ;  /* 0x0000000000007918 */ /* 0x000fd00000000000 */
[----:B------:R-:W0:Y:S02]  /*0c60*/  USETMAXREG.TRY_ALLOC.CTAPOOL UP0, 0xe8 ;  /* 0x000000e8000079c8 */ /* 0x000e240008000600 */
[----:B0-----:R-:W-:-:S13]  /*0c70*/  PLOP3.LUT P0, PT, PT, PT, UP0, 0x80, 0x0 ;  /* 0x000000000000781c */ /* 0x001fda0003f0f008 */
[----:B------:R-:W-:Y:S05]  /*0c80*/  @!P0 BRA `(.L_x_4) ;  /* 0xfffffffc00f08947 */ /* 0x000fea000383ffff */
[----:B------:R-:W-:Y:S01]  /*0c90*/  ULDC.64 UR4, c[0x0][0x598] ;  /* 0x0001660000047ab9 */ /* 0x000fe20000000a00 */
[----:B------:R-:W-:Y:S01]  /*0ca0*/  ULDC.64 UR16, c[0x0][0x208] ;  /* 0x0000820000107ab9 */ /* 0x000fe20000000a00 */
[----:B------:R-:W-:-:S04]  /*0cb0*/  ISETP.NE.U32.AND P0, PT, RZ, UR4, PT ;  /* 0x00000004ff007c0c */ /* 0x000fc8000bf05070 */
[----:B------:R-:W-:-:S13]  /*0cc0*/  ISETP.NE.AND.EX P0, PT, RZ, UR5, PT, P0 ;  /* 0x00000005ff007c0c */ /* 0x000fda000bf05300 */
[----:B------:R-:W-:Y:S05]  /*0cd0*/  @!P0 BRA `(.L_x_7) ;  /* 0x00000000001c8947 */ /* 0x000fea0003800000 */
[----:B------:R-:W0:Y:S02]  /*0ce0*/  LDC.64 R6, c[0x0][0x598] ;  /* 0x00016600ff067b82 */ /* 0x000e240000000a00 */
[----:B0-----:R-:W2:Y:S02]  /*0cf0*/  LDG.E.64 R6, desc[UR16][R6.64] ;  /* 0x0000001006067981 */ /* 0x001ea4000c1e1b00 */
[----:B--2---:R-:W-:-:S04]  /*0d00*/  ISETP.NE.U32.AND P0, PT, R6, RZ, PT ;  /* 0x000000ff0600720c */ /* 0x004fc80003f05070 */
[----:B------:R-:W-:-:S13]  /*0d10*/  ISETP.NE.AND.EX P0, PT, R7, RZ, PT, P0 ;  /* 0x000000ff0700720c */ /* 0x000fda0003f05300 */
[----:B------:R-:W-:Y:S05]  /*0d20*/  @!P0 BRA `(.L_x_7) ;  /* 0x0000000000088947 */ /* 0x000fea0003800000 */
[----:B------:R0:W5:Y:S01]  /*0d30*/  LD.E R3, desc[UR16][R6.64] ;  /* 0x0000001006037980 */ /* 0x000162000c101900 */
[----:B------:R-:W-:Y:S05]  /*0d40*/  BRA `(.L_x_8) ;  /* 0x0000000000207947 */ /* 0x000fea0003800000 */
.L_x_7:
[----:B------:R-:W-:Y:S02]  /*0d50*/  ULDC.64 UR4, c[0x0][0x588] ;  /* 0x0001620000047ab9 */ /* 0x000fe40000000a00 */
[----:B------:R-:W-:-:S04]  /*0d60*/  ISETP.NE.U32.AND P0, PT, RZ, UR4, PT ;  /* 0x00000004ff007c0c */ /* 0x000fc8000bf05070 */
[----:B------:R-:W-:-:S13]  /*0d70*/  ISETP.NE.AND.EX P0, PT, RZ, UR5, PT, P0 ;  /* 0x00000005ff007c0c */ /* 0x000fda000bf05300 */
[----:B------:R-:W-:Y:S05]  /*0d80*/  @!P0 BRA `(.L_x_9) ;  /* 0x00000000000c8947 */ /* 0x000fea0003800000 */
[----:B------:R-:W0:Y:S02]  /*0d90*/  LDC.64 R6, c[0x0][0x588] ;  /* 0x00016200ff067b82 */ /* 0x000e240000000a00 */
[----:B0-----:R1:W5:Y:S01]  /*0da0*/  LDG.E R3, desc[UR16][R6.64] ;  /* 0x0000001006037981 */ /* 0x001362000c1e1900 */
[----:B------:R-:W-:Y:S05]  /*0db0*/  BRA `(.L_x_8) ;  /* 0x0000000000047947 */ /* 0x000fea0003800000 */
.L_x_9:
[----:B------:R-:W2:Y:S02]  /*0dc0*/  LDC R3, c[0x0][0x580] ;  /* 0x00016000ff037b82 */ /* 0x000ea40000000800 */
.L_x_8:
[----:B------:R-:W-:Y:S02]  /*0dd0*/  ULDC.64 UR4, c[0x0][0x5a0] ;  /* 0x0001680000047ab9 */ /* 0x000fe40000000a00 */
[----:B------:R-:W-:-:S04]  /*0de0*/  ISETP.NE.U32.AND P0, PT, RZ, UR4, PT ;  /* 0x00000004ff007c0c */ /* 0x000fc8000bf05070 */
[----:B------:R-:W-:-:S13]  /*0df0*/  ISETP.NE.AND.EX P0, PT, RZ, UR5, PT, P0 ;  /* 0x00000005ff007c0c */ /* 0x000fda000bf05300 */
[----:B------:R-:W-:Y:S05]  /*0e00*/  @!P0 BRA `(.L_x_10) ;  /* 0x00000000001c8947 */ /* 0x000fea0003800000 */
[----:B01----:R-:W0:Y:S02]  /*0e10*/  LDC.64 R6, c[0x0][0x5a0] ;  /* 0x00016800ff067b82 */ /* 0x003e240000000a00 */
[----:B0-----:R-:W3:Y:S02]  /*0e20*/  LDG.E.64 R6, desc[UR16][R6.64] ;  /* 0x0000001006067981 */ /* 0x001ee4000c1e1b00 */
[----:B---3--:R-:W-:-:S04]  /*0e30*/  ISETP.NE.U32.AND P0, PT, R6, RZ, PT ;  /* 0x000000ff0600720c */ /* 0x008fc80003f05070 */
[----:B------:R-:W-:-:S13]  /*0e40*/  ISETP.NE.AND.EX P0, PT, R7, RZ, PT, P0 ;  /* 0x000000ff0700720c */ /* 0x000fda0003f05300 */
[----:B------:R-:W-:Y:S05]  /*0e50*/  @!P0 BRA `(.L_x_10) ;  /* 0x0000000000088947 */ /* 0x000fea0003800000 */
[----:B------:R0:W5:Y:S01]  /*0e60*/  LD.E R10, desc[UR16][R6.64] ;  /* 0x00000010060a7980 */ /* 0x000162000c101900 */
[----:B------:R-:W-:Y:S05]  /*0e70*/  BRA `(.L_x_11) ;  /* 0x0000000000207947 */ /* 0x000fea0003800000 */
.L_x_10:
[----:B------:R-:W-:Y:S02]  /*0e80*/  ULDC.64 UR4, c[0x0][0x590] ;  /* 0x0001640000047ab9 */ /* 0x000fe40000000a00 */
[----:B------:R-:W-:-:S04]  /*0e90*/  ISETP.NE.U32.AND P0, PT, RZ, UR4, PT ;  /* 0x00000004ff007c0c */ /* 0x000fc8000bf05070 */
[----:B------:R-:W-:-:S13]  /*0ea0*/  ISETP.NE.AND.EX P0, PT, RZ, UR5, PT, P0 ;  /* 0x00000005ff007c0c */ /* 0x000fda000bf05300 */
[----:B------:R-:W-:Y:S05]  /*0eb0*/  @!P0 BRA `(.L_x_12) ;  /* 0x00000000000c8947 */ /* 0x000fea0003800000 */
[----:B------:R-:W3:Y:S02]  /*0ec0*/  LDC.64 R10, c[0x0][0x590] ;  /* 0x00016400ff0a7b82 */ /* 0x000ee40000000a00 */
[----:B---3--:R3:W5:Y:S01]  /*0ed0*/  LDG.E R10, desc[UR16][R10.64] ;  /* 0x000000100a0a7981 */ /* 0x008762000c1e1900 */
[----:B------:R-:W-:Y:S05]  /*0ee0*/  BRA `(.L_x_11) ;  /* 0x0000000000047947 */ /* 0x000fea0003800000 */
.L_x_12:
[----:B------:R-:W4:Y:S02]  /*0ef0*/  LDC R10, c[0x0][0x584] ;  /* 0x00016100ff0a7b82 */ /* 0x000f240000000800 */
.L_x_11:
[----:B------:R-:W-:-:S13]  /*0f00*/  LOP3.LUT P0, RZ, R9, 0xff, RZ, 0xc0, !PT ;  /* 0x000000ff09ff7812 */ /* 0x000fda000780c0ff */
[----:B------:R-:W-:Y:S05]  /*0f10*/  @!P0 EXIT ;  /* 0x000000000000894d */ /* 0x000fea0003800000 */
[----:B------:R-:W-:Y:S01]  /*0f20*/  ULDC UR4, c[0x0][0x28c] ;  /* 0x0000a30000047ab9 */ /* 0x000fe20000000800 */
[----:B------:R-:W-:Y:S01]  /*0f30*/  LOP3.LUT R80, R4, 0x1, RZ, 0xfc, !PT ;  /* 0x0000000104507812 */ /* 0x000fe200078efcff */
[----:B------:R-:W-:-:S04]  /*0f40*/  UIADD3 UR4, UR4, 0x3f, URZ ;  /* 0x0000003f04047890 */ /* 0x000fc8000fffe03f */
[----:B------:R-:W-:-:S04]  /*0f50*/  USHF.R.S32.HI UR5, URZ, 0x1f, UR4 ;  /* 0x0000001f3f057899 */ /* 0x000fc80008011404 */
[----:B------:R-:W-:-:S03]  /*0f60*/  ULEA.HI UR5, UR5, UR4, URZ, 0x6 ;  /* 0x0000000405057291 */ /* 0x000fc6000f8f303f */
[----:B------:R-:W-:Y:S01]  /*0f70*/  UMOV UR4, URZ ;  /* 0x0000003f00047c82 */ /* 0x000fe20008000000 */
[----:B------:R-:W-:-:S03]  /*0f80*/  USHF.R.S32.HI UR9, URZ, 0x6, UR5 ;  /* 0x000000063f097899 */ /* 0x000fc60008011405 */
[----:B------:R-:W-:-:S09]  /*0f90*/  UMOV UR5, URZ ;  /* 0x0000003f00057c82 */ /* 0x000fd20008000000 */
.L_x_101:
[----:B01----:R-:W-:Y:S01]  /*0fa0*/  LOP3.LUT R6, R2, 0x80, RZ, 0xc0, !PT ;  /* 0x0000008002067812 */ /* 0x003fe200078ec0ff */
[----:B------:R-:W0:Y:S01]  /*0fb0*/  S2UR UR13, SR_CgaCtaId ;  /* 0x00000000000d79c3 */ /* 0x000e220000008800 */
[----:B------:R-:W-:Y:S01]  /*0fc0*/  UMOV UR12, 0x400 ;  /* 0x00000400000c7882 */ /* 0x000fe20000000000 */
[----:B------:R-:W-:Y:S01]  /*0fd0*/  UMOV UR6, URZ ;  /* 0x0000003f00067c82 */ /* 0x000fe20008000000 */
[----:B------:R-:W-:Y:S01]  /*0fe0*/  SHF.R.U32.HI R6, RZ, 0x7, R6 ;  /* 0x00000007ff067819 */ /* 0x000fe20000011606 */
[----:B------:R-:W-:Y:S01]  /*0ff0*/  UMOV UR7, URZ ;  /* 0x0000003f00077c82 */ /* 0x000fe20008000000 */
[----:B------:R-:W-:Y:S01]  /*1000*/  UMOV UR18, UR5 ;  /* 0x0000000500127c82 */ /* 0x000fe20008000000 */
[----:B------:R-:W-:Y:S01]  /*1010*/  CS2R R14, SRZ ;  /* 0x00000000000e7805 */ /* 0x000fe2000001ff00 */
[----:B---3--:R-:W-:Y:S01]  /*1020*/  IMAD.MOV.U32 R11, RZ, RZ, RZ ;  /* 0x000000ffff0b7224 */ /* 0x008fe200078e00ff */
[----:B------:R-:W1:Y:S01]  /*1030*/  LDC R7, c[0x0][0x28c] ;  /* 0x0000a300ff077b82 */ /* 0x000e620000000800 */
[----:B------:R-:W3:Y:S01]  /*1040*/  SHFL.IDX PT, R6, R6, RZ, 0x1f ;  /* 0x00001fff06067589 */ /* 0x000ee200000e0000 */
[----:B------:R-:W-:-:S02]  /*1050*/  CS2R R18, SRZ ;  /* 0x0000000000127805 */ /* 0x000fc4000001ff00 */
[----:B------:R-:W-:Y:S02]  /*1060*/  CS2R R20, SRZ ;  /* 0x0000000000147805 */ /* 0x000fe4000001ff00 */
[----:B------:R-:W-:Y:S02]  /*1070*/  CS2R R22, SRZ ;  /* 0x0000000000167805 */ /* 0x000fe4000001ff00 */
[----:B------:R-:W-:Y:S02]  /*1080*/  CS2R R56, SRZ ;  /* 0x0000000000387805 */ /* 0x000fe4000001ff00 */
[----:B------:R-:W-:Y:S02]  /*1090*/  CS2R R58, SRZ ;  /* 0x00000000003a7805 */ /* 0x000fe4000001ff00 */
[----:B------:R-:W-:Y:S02]  /*10a0*/  CS2R R60, SRZ ;  /* 0x00000000003c7805 */ /* 0x000fe4000001ff00 */
[----:B------:R-:W-:-:S02]  /*10b0*/  CS2R R62, SRZ ;  /* 0x00000000003e7805 */ /* 0x000fc4000001ff00 */
[----:B------:R-:W-:Y:S02]  /*10c0*/  CS2R R64, SRZ ;  /* 0x0000000000407805 */ /* 0x000fe4000001ff00 */
[----:B------:R-:W-:Y:S01]  /*10d0*/  CS2R R66, SRZ ;  /* 0x0000000000427805 */ /* 0x000fe2000001ff00 */
[----:B------:R-:W-:Y:S01]  /*10e0*/  IMAD.MOV.U32 R68, RZ, RZ, RZ ;  /* 0x000000ffff447224 */ /* 0x000fe200078e00ff */
[----:B------:R-:W-:Y:S02]  /*10f0*/  CS2R R70, SRZ ;  /* 0x0000000000467805 */ /* 0x000fe4000001ff00 */
[----:B------:R-:W-:Y:S02]  /*1100*/  CS2R R72, SRZ ;  /* 0x0000000000487805 */ /* 0x000fe4000001ff00 */
[----:B------:R-:W-:Y:S02]  /*1110*/  CS2R R74, SRZ ;  /* 0x00000000004a7805 */ /* 0x000fe4000001ff00 */
[----:B------:R-:W-:-:S02]  /*1120*/  CS2R R76, SRZ ;  /* 0x00000000004c7805 */ /* 0x000fc4000001ff00 */
[----:B------:R-:W-:Y:S01]  /*1130*/  CS2R R78, SRZ ;  /* 0x00000000004e7805 */ /* 0x000fe2000001ff00 */
[----:B------:R-:W-:Y:S01]  /*1140*/  IMAD.U32 R9, RZ, RZ, UR4 ;  /* 0x00000004ff097e24 */ /* 0x000fe2000f8e00ff */
[----:B------:R-:W-:Y:S02]  /*1150*/  CS2R R24, SRZ ;  /* 0x0000000000187805 */ /* 0x000fe4000001ff00 */
[----:B------:R-:W-:Y:S02]  /*1160*/  CS2R R26, SRZ ;  /* 0x00000000001a7805 */ /* 0x000fe4000001ff00 */
[----:B------:R-:W-:Y:S02]  /*1170*/  CS2R R28, SRZ ;  /* 0x00000000001c7805 */ /* 0x000fe4000001ff00 */
[----:B------:R-:W-:Y:S02]  /*1180*/  CS2R R30, SRZ ;  /* 0x00000000001e7805 */ /* 0x000fe4000001ff00 */
[----:B------:R-:W-:-:S02]  /*1190*/  CS2R R32, SRZ ;  /* 0x0000000000207805 */ /* 0x000fc4000001ff00 */
[----:B------:R-:W-:Y:S02]  /*11a0*/  CS2R R34, SRZ ;  /* 0x0000000000227805 */ /* 0x000fe4000001ff00 */
[----:B-1----:R-:W-:Y:S02]  /*11b0*/  ISETP.GE.AND P0, PT, R7, 0x1, PT ;  /* 0x000000010700780c */ /* 0x002fe40003f06270 */
[----:B------:R-:W-:Y:S02]  /*11c0*/  CS2R R36, SRZ ;  /* 0x0000000000247805 */ /* 0x000fe4000001ff00 */
[----:B---3--:R-:W-:Y:S02]  /*11d0*/  R2UR UR8, R6 ;  /* 0x00000000060872ca */ /* 0x008fe400000e0000 */
[----:B------:R-:W-:Y:S02]  /*11e0*/  CS2R R38, SRZ ;  /* 0x0000000000267805 */ /* 0x000fe4000001ff00 */
[----:B------:R-:W-:-:S02]  /*11f0*/  CS2R R40, SRZ ;  /* 0x0000000000287805 */ /* 0x000fc4000001ff00 */
[----:B------:R-:W-:Y:S02]  /*1200*/  CS2R R42, SRZ ;  /* 0x00000000002a7805 */ /* 0x000fe4000001ff00 */
[----:B------:R-:W-:Y:S02]  /*1210*/  CS2R R44, SRZ ;  /* 0x00000000002c7805 */ /* 0x000fe4000001ff00 */
[----:B------:R-:W-:Y:S02]  /*1220*/  CS2R R46, SRZ ;  /* 0x00000000002e7805 */ /* 0x000fe4000001ff00 */
[----:B------:R-:W-:Y:S02]  /*1230*/  CS2R R48, SRZ ;  /* 0x0000000000307805 */ /* 0x000fe4000001ff00 */
[----:B------:R-:W-:Y:S02]  /*1240*/  CS2R R50, SRZ ;  /* 0x0000000000327805 */ /* 0x000fe4000001ff00 */
[----:B------:R-:W-:-:S02]  /*1250*/  CS2R R52, SRZ ;  /* 0x0000000000347805 */ /* 0x000fc4000001ff00 */
[----:B------:R-:W-:Y:S01]  /*1260*/  CS2R R54, SRZ ;  /* 0x0000000000367805 */ /* 0x000fe2000001ff00 */
[----:B------:R-:W-:-:S04]  /*1270*/  ULEA.HI UR10, UR8, UR8, URZ, 0x1 ;  /* 0x00000008080a7291 */ /* 0x000fc8000f8f083f */
[----:B------:R-:W-:Y:S02]  /*1280*/  ULOP3.LUT UR11, UR10, 0xffffe, URZ, 0xc0, !UPT ;  /* 0x000ffffe0a0b7892 */ /* 0x000fe4000f8ec03f */
[----:B0-----:R-:W-:Y:S02]  /*1290*/  ULEA UR10, UR13, UR12, 0x18 ;  /* 0x0000000c0d0a7291 */ /* 0x001fe4000f8ec03f */
[----:B------:R-:W-:-:S03]  /*12a0*/  UIADD3 UR11, UR8, -UR11, URZ ;  /* 0x8000000b080b7290 */ /* 0x000fc6000fffe03f */
[----:B------:R-:W-:Y:S01]  /*12b0*/  UMOV UR8, URZ ;  /* 0x0000003f00087c82 */ /* 0x000fe20008000000 */
[----:B------:R-:W-:-:S04]  /*12c0*/  ULEA UR11, UR11, UR10, 0xc ;  /* 0x0000000a0b0b7291 */ /* 0x000fc8000f8e603f */
[----:B------:R-:W-:-:S04]  /*12d0*/  UIADD3 UR11, UR11, 0x180, URZ ;  /* 0x000001800b0b7890 */ /* 0x000fc8000fffe03f */
[----:B------:R-:W-:-:S04]  /*12e0*/  USHF.R.U32.HI UR11, URZ, 0x4, UR11 ;  /* 0x000000043f0b7899 */ /* 0x000fc8000801160b */
[----:B------:R-:W-:Y:S01]  /*12f0*/  ULOP3.LUT UR11, UR11, 0x3fff, URZ, 0xc0, !UPT ;  /* 0x00003fff0b0b7892 */ /* 0x000fe2000f8ec03f */
[----:B-----5:R-:W-:Y:S11]  /*1300*/  @!P0 BRA `(.L_x_13) ;  /* 0x0000000400708947 */ /* 0x020ff60003800000 */
[----:B------:R-:W-:-:S13]  /*1310*/  ISETP.NE.AND P1, PT, R80, 0x3, PT ;  /* 0x000000035000780c */ /* 0x000fda0003f25270 */
[----:B------:R-:W-:Y:S05]  /*1320*/  @!P1 BRA `(.L_x_14) ;  /* 0x0000000000049947 */ /* 0x000fea0003800000 */
[----:B------:R-:W-:Y:S01]  /*1330*/  BPT.TRAP 0x1 ;  /* 0x000000040000795c */ /* 0x000fe20000300000 */
.L_x_14:
[----:B------:R-:W-:Y:S01]  /*1340*/  ULEA UR6, UR5, UR10, 0x3 ;  /* 0x0000000a05067291 */ /* 0x000fe2000f8e183f */
[----:B------:R-:W-:-:S05]  /*1350*/  IMAD.U32 R6, RZ, RZ, UR4 ;  /* 0x00000004ff067e24 */ /* 0x000fca000f8e00ff */
[----:B------:R-:W-:-:S04]  /*1360*/  SHF.L.U32 R6, R6, 0x1f, RZ ;  /* 0x0000001f06067819 */ /* 0x000fc800000006ff */
[----:B------:R0:W1:Y:S01]  /*1370*/  SYNCS.PHASECHK.TRANS64.TRYWAIT P0, [UR6], R6 ;  /* 0x00000006ff0075a7 */ /* 0x0000620008000146 */
[----:B------:R-:W-:Y:S05]  /*1380*/  @!P1 BRA `(.L_x_15) ;  /* 0x0000000000049947 */ /* 0x000fea0003800000 */
[----:B------:R-:W-:Y:S01]  /*1390*/  BPT.TRAP 0x1 ;  /* 0x000000040000795c */ /* 0x000fe20000300000 */
.L_x_15:
[----:B-1----:R-:W-:Y:S05]  /*13a0*/  @P0 BRA `(.L_x_16) ;  /* 0x0000000000080947 */ /* 0x002fea0003800000 */
[----:B------:R-:W1:Y:S02]  /*13b0*/  SYNCS.PHASECHK.TRANS64.TRYWAIT P0, [UR6], R6 ;  /* 0x00000006ff0075a7 */ /* 0x000e640008000146 */
[----:B-1----:R-:W-:Y:S05]  /*13c0*/  @!P0 BRA `(.L_x_17) ;  /* 0x0000005400d48947 */ /* 0x002fea0003800000 */
.L_x_16:
[----:B------:R-:W-:Y:S01]  /*13d0*/  UIADD3 UR6, UR10, 0xe180, URZ ;  /* 0x0000e1800a067890 */ /* 0x000fe2000fffe03f */
[----:B------:R-:W-:Y:S01]  /*13e0*/  WARPGROUP.ARRIVE ;  /* 0x00000000000079c5 */ /* 0x000fe20000000000 */
[----:B------:R-:W-:Y:S01]  /*13f0*/  ULOP3.LUT UR12, UR11, 0x10000, URZ, 0xfc, !UPT ;  /* 0x000100000b0c7892 */ /* 0x000fe2000f8efc3f */
[----:B------:R-:W-:Y:S01]  /*1400*/  CS2R R14, SRZ ;  /* 0x00000000000e7805 */ /* 0x000fe2000001ff00 */
[----:B------:R-:W-:Y:S01]  /*1410*/  USHF.R.U32.HI UR6, URZ, 0x4, UR6 ;  /* 0x000000043f067899 */ /* 0x000fe20008011606 */
[----:B------:R-:W-:Y:S01]  /*1420*/  IMAD.MOV.U32 R11, RZ, RZ, RZ ;  /* 0x000000ffff0b7224 */ /* 0x000fe200078e00ff */
[----:B------:R-:W-:Y:S01]  /*1430*/  ULEA UR12, UR5, UR12, 0x9 ;  /* 0x0000000c050c7291 */ /* 0x000fe2000f8e483f */
[----:B------:R-:W-:Y:S01]  /*1440*/  CS2R R18, SRZ ;  /* 0x0000000000127805 */ /* 0x000fe2000001ff00 */
[----:B------:R-:W-:Y:S01]  /*1450*/  ULOP3.LUT UR6, UR6, 0x3fff, URZ, 0xc0, !UPT ;  /* 0x00003fff06067892 */ /* 0x000fe2000f8ec03f */
[----:B------:R-:W-:Y:S01]  /*1460*/  CS2R R20, SRZ ;  /* 0x0000000000147805 */ /* 0x000fe2000001ff00 */
[----:B------:R-:W-:Y:S01]  /*1470*/  UMOV UR13, 0x80000020 ;  /* 0x80000020000d7882 */ /* 0x000fe20000000000 */
[----:B------:R-:W-:Y:S01]  /*1480*/  UMOV UR15, 0x80000020 ;  /* 0x80000020000f7882 */ /* 0x000fe20000000000 */
[----:B------:R-:W-:Y:S01]  /*1490*/  ULOP3.LUT UR6, UR6, 0x10000, URZ, 0xfc, !UPT ;  /* 0x0001000006067892 */ /* 0x000fe2000f8efc3f */
[----:B------:R-:W-:Y:S01]  /*14a0*/  CS2R R22, SRZ ;  /* 0x0000000000167805 */ /* 0x000fe2000001ff00 */
[----:B------:R-:W-:Y:S01]  /*14b0*/  ULDC UR7, c[0x0][0x50c] ;  /* 0x0001430000077ab9 */ /* 0x000fe20000000800 */
[----:B------:R-:W-:Y:S01]  /*14c0*/  CS2R R56, SRZ ;  /* 0x0000000000387805 */ /* 0x000fe2000001ff00 */
[----:B------:R-:W-:Y:S01]  /*14d0*/  ULEA UR14, UR5, UR6, 0x8 ;  /* 0x00000006050e7291 */ /* 0x000fe2000f8e403f */
[----:B------:R-:W-:Y:S01]  /*14e0*/  CS2R R58, SRZ ;  /* 0x00000000003a7805 */ /* 0x000fe2000001ff00 */
[----:B------:R-:W-:Y:S01]  /*14f0*/  UISETP.NE.AND UP0, UPT, UR7, 0x2, UPT ;  /* 0x000000020700788c */ /* 0x000fe2000bf05270 */
[----:B------:R-:W-:Y:S01]  /*1500*/  CS2R R60, SRZ ;  /* 0x00000000003c7805 */ /* 0x000fe2000001ff00 */
[----:B------:R-:W-:Y:S01]  /*1510*/  UMOV UR6, 0x2 ;  /* 0x0000000200067882 */ /* 0x000fe20000000000 */
[----:B------:R-:W-:Y:S01]  /*1520*/  CS2R R62, SRZ ;  /* 0x00000000003e7805 */ /* 0x000fe2000001ff00 */
[----:B------:R-:W-:Y:S01]  /*1530*/  USEL UR7, URZ, 0x1, UP0 ;  /* 0x000000013f077887 */ /* 0x000fe20008000000 */
[----:B------:R-:W-:-:S02]  /*1540*/  CS2R R64, SRZ ;  /* 0x0000000000407805 */ /* 0x000fc4000001ff00 */
[----:B------:R-:W-:Y:S01]  /*1550*/  CS2R R66, SRZ ;  /* 0x0000000000427805 */ /* 0x000fe2000001ff00 */
[----:B------:R-:W-:Y:S01]  /*1560*/  QGMMA.64x64x32.F32.E4M3.E4M3 R24, gdesc[UR12], RZ, !UPT ;  /* 0x00e000000c1879f3 */ /* 0x000fe2000c7008ff */
[----:B------:R-:W-:Y:S01]  /*1570*/  UIADD3 UR12, UR12, 0x2, URZ ;  /* 0x000000020c0c7890 */ /* 0x000fe2000fffe03f */
[----:B------:R-:W-:Y:S01]  /*1580*/  IMAD.MOV.U32 R68, RZ, RZ, RZ ;  /* 0x000000ffff447224 */ /* 0x000fe200078e00ff */
[----:B------:R-:W-:Y:S01]  /*1590*/  ISETP.NE.AND P0, PT, RZ, UR7, PT ;  /* 0x00000007ff007c0c */ /* 0x000fe2000bf05270 */
[----:B------:R-:W-:Y:S01]  /*15a0*/  UIADD3 UR14, UR14, 0x2, URZ ;  /* 0x000000020e0e7890 */ /* 0x000fe2000fffe03f */
[----:B------:R-:W-:Y:S01]  /*15b0*/  CS2R R70, SRZ ;  /* 0x0000000000467805 */ /* 0x000fe2000001ff00 */
[----:B------:R-:W-:Y:S01]  /*15c0*/  UMOV UR13, 0x80000020 ;  /* 0x80000020000d7882 */ /* 0x000fe20000000000 */
[----:B------:R-:W-:Y:S01]  /*15d0*/  UMOV UR15, 0x80000020 ;  /* 0x80000020000f7882 */ /* 0x000fe20000000000 */
[----:B------:R-:W-:Y:S02]  /*15e0*/  CS2R R72, SRZ ;  /* 0x0000000000487805 */ /* 0x000fe4000001ff00 */
[----:B------:R-:W-:-:S02]  /*15f0*/  CS2R R74, SRZ ;  /* 0x00000000004a7805 */ /* 0x000fc4000001ff00 */
[----:B------:R-:W-:Y:S02]  /*1600*/  CS2R R76, SRZ ;  /* 0x00000000004c7805 */ /* 0x000fe4000001ff00 */
[----:B------:R-:W-:Y:S01]  /*1610*/  CS2R R78, SRZ ;  /* 0x00000000004e7805 */ /* 0x000fe2000001ff00 */
[----:B------:R-:W-:Y:S01]  /*1620*/  QGMMA.64x64x32.F32.E4M3.E4M3 R24, gdesc[UR12], R24, gsb0 ;  /* 0x00e000000c1879f3 */ /* 0x000fe20008000818 */
[----:B------:R-:W-:Y:S05]  /*1630*/  @!P0 BRA `(.L_x_18) ;  /* 0x0000000000888947 */ /* 0x000fea0003800000 */
[----:B------:R-:W-:Y:S02]  /*1640*/  WARPGROUP.DEPBAR.LE gsb0, 0x0 ;  /* 0x00008000000079c5 */ /* 0x000fe40000010000 */
[----:B------:R-:W-:-:S01]  /*1650*/  FADD R79, RZ, R24 ;  /* 0x00000018ff4f7221 */ /* 0x000fc20000000000 */
[----:B------:R-:W-:Y:S01]  /*1660*/  FADD R78, RZ, R25 ;  /* 0x00000019ff4e7221 */ /* 0x000fe20000000000 */
        /* <DEDUP_REMOVED lines=30> */
[----:B------:R-:W-:-:S06]  /*1850*/  UMOV UR6, URZ ;  /* 0x0000003f00067c82 */ /* 0x000fcc0008000000 */
.L_x_18:
[----:B------:R-:W-:-:S04]  /*1860*/  UIADD3 UR18, UR5, 0x1, URZ ;  /* 0x0000000105127890 */ /* 0x000fc8000fffe03f */
[----:B------:R-:W-:-:S04]  /*1870*/  UISETP.NE.AND UP0, UPT, UR18, 0x7, UPT ;  /* 0x000000071200788c */ /* 0x000fc8000bf05270 */
[----:B------:R-:W-:Y:S02]  /*1880*/  USEL UR8, URZ, 0x1, UP0 ;  /* 0x000000013f087887 */ /* 0x000fe40008000000 */
[----:B------:R-:W-:Y:S02]  /*1890*/  USEL UR18, UR18, URZ, UP0 ;  /* 0x0000003f12127287 */ /* 0x000fe40008000000 */
[----:B------:R-:W-:-:S06]  /*18a0*/  ULOP3.LUT UR8, UR4, UR8, URZ, 0x3c, !UPT ;  /* 0x0000000804087292 */ /* 0x000fcc000f8e3c3f */
[----:B------:R-:W-:Y:S01]  /*18b0*/  IMAD.U32 R9, RZ, RZ, UR8 ;  /* 0x00000008ff097e24 */ /* 0x000fe2000f8e00ff */
[----:B------:R-:W-:-:S06]  /*18c0*/  UMOV UR8, 0x1 ;  /* 0x0000000100087882 */ /* 0x000fcc0000000000 */
.L_x_13:
[----:B------:R-:W-:-:S04]  /*18d0*/  UISETP.LT.AND UP0, UPT, UR9, 0x1, UPT ;  /* 0x000000010900788c */ /* 0x000fc8000bf01270 */
[----:B------:R-:W-:-:S04]  /*18e0*/  USEL UR12, UR9, 0x1, UP0 ;  /* 0x00000001090c7887 */ /* 0x000fc80008000000 */
[----:B------:R-:W-:-:S04]  /*18f0*/  UIADD3 UR12, UR9, -UR12, URZ ;  /* 0x8000000c090c7290 */ /* 0x000fc8000fffe03f */
[----:B------:R-:W-:-:S06]  /*1900*/  UISETP.GE.AND UP0, UPT, UR12, 0x1, UPT ;  /* 0x000000010c00788c */ /* 0x000fcc000bf06270 */
[----:B------:R-:W-:-:S13]  /*1910*/  PLOP3.LUT P0, PT, PT, PT, UP0, 0x80, 0x0 ;  /* 0x000000000000781c */ /* 0x000fda0003f0f008 */
[----:B------:R-:W-:Y:S05]  /*1920*/  @!P0 BRA `(.L_x_19) ;  /* 0x0000000400848947 */ /* 0x000fea0003800000 */
[----:B01----:R-:W-:Y:S01]  /*1930*/  IMAD.U32 R6, RZ, RZ, UR12 ;  /* 0x0000000cff067e24 */ /* 0x003fe2000f8e00ff */
[----:B------:R-:W-:Y:S01]  /*1940*/  UMOV UR19, UR5 ;  /* 0x0000000500137c82 */ /* 0x000fe20008000000 */
[----:B------:R-:W-:-:S05]  /*1950*/  ULDC UR20, c[0x0][0x50c] ;  /* 0x0001430000147ab9 */ /* 0x000fca0000000800 */
.L_x_27:
[----:B------:R-:W-:-:S13]  /*1960*/  ISETP.NE.AND P1, PT, R80, 0x3, PT ;  /* 0x000000035000780c */ /* 0x000fda0003f25270 */
[----:B01----:R-:W-:Y:S05]  /*1970*/  @!P1 BRA `(.L_x_20) ;  /* 0x0000000000049947 */ /* 0x003fea0003800000 */
[----:B------:R-:W-:Y:S01]  /*1980*/  BPT.TRAP 0x1 ;  /* 0x000000040000795c */ /* 0x000fe20000300000 */
.L_x_20:
[----:B------:R-:W0:Y:S01]  /*1990*/  S2UR UR12, SR_CgaCtaId ;  /* 0x00000000000c79c3 */ /* 0x000e220000008800 */
[----:B------:R-:W-:Y:S01]  /*19a0*/  UMOV UR10, 0x400 ;  /* 0x00000400000a7882 */ /* 0x000fe20000000000 */
[----:B------:R-:W-:Y:S01]  /*19b0*/  SHF.L.U32 R7, R9, 0x1f, RZ ;  /* 0x0000001f09077819 */ /* 0x000fe200000006ff */
[----:B0-----:R-:W-:-:S04]  /*19c0*/  ULEA UR10, UR12, UR10, 0x18 ;  /* 0x0000000a0c0a7291 */ /* 0x001fc8000f8ec03f */
[----:B------:R-:W-:-:S09]  /*19d0*/  ULEA UR12, UR18, UR10, 0x3 ;  /* 0x0000000a120c7291 */ /* 0x000fd2000f8e183f */
[----:B------:R0:W1:Y:S01]  /*19e0*/  SYNCS.PHASECHK.TRANS64.TRYWAIT P0, [UR12], R7 ;  /* 0x00000007ff0075a7 */ /* 0x000062000800014c */
[----:B------:R-:W-:Y:S05]  /*19f0*/  @!P1 BRA `(.L_x_21) ;  /* 0x0000000000049947 */ /* 0x000fea0003800000 */
[----:B------:R-:W-:Y:S01]  /*1a00*/  BPT.TRAP 0x1 ;  /* 0x000000040000795c */ /* 0x000fe20000300000 */
.L_x_21:
[----:B-1----:R-:W-:Y:S05]  /*1a10*/  @P0 BRA `(.L_x_22) ;  /* 0x0000000000080947 */ /* 0x002fea0003800000 */
[----:B------:R-:W1:Y:S02]  /*1a20*/  SYNCS.PHASECHK.TRANS64.TRYWAIT P0, [UR12], R7 ;  /* 0x00000007ff0075a7 */ /* 0x000e64000800014c */
[----:B-1----:R-:W-:Y:S05]  /*1a30*/  @!P0 BRA `(.L_x_23) ;  /* 0x0000005000508947 */ /* 0x002fea0003800000 */
.L_x_22:
[----:B------:R-:W-:Y:S01]  /*1a40*/  UIADD3 UR12, UR10, 0xe180, URZ ;  /* 0x0000e1800a0c7890 */ /* 0x000fe2000fffe03f */
[----:B------:R-:W-:Y:S01]  /*1a50*/  WARPGROUP.ARRIVE ;  /* 0x00000000000079c5 */ /* 0x000fe20000000000 */
[----:B------:R-:W-:Y:S02]  /*1a60*/  UISETP.NE.AND UP0, UPT, UR7, URZ, UPT ;  /* 0x0000003f0700728c */ /* 0x000fe4000bf05270 */
[----:B------:R-:W-:Y:S02]  /*1a70*/  USHF.R.U32.HI UR12, URZ, 0x4, UR12 ;  /* 0x000000043f0c7899 */ /* 0x000fe4000801160c */
[----:B------:R-:W-:Y:S02]  /*1a80*/  USEL UR8, UR8, URZ, !UP0 ;  /* 0x0000003f08087287 */ /* 0x000fe4000c000000 */
[----:B------:R-:W-:Y:S02]  /*1a90*/  ULOP3.LUT UR7, UR12, 0x3fff, URZ, 0xc0, !UPT ;  /* 0x00003fff0c077892 */ /* 0x000fe4000f8ec03f */
[----:B------:R-:W-:-:S02]  /*1aa0*/  ULOP3.LUT UR12, UR11, 0x10000, URZ, 0xfc, !UPT ;  /* 0x000100000b0c7892 */ /* 0x000fc4000f8efc3f */
[----:B------:R-:W-:Y:S02]  /*1ab0*/  ULOP3.LUT UR7, UR7, 0x10000, URZ, 0xfc, !UPT ;  /* 0x0001000007077892 */ /* 0x000fe4000f8efc3f */
[----:B------:R-:W-:Y:S02]  /*1ac0*/  UISETP.NE.U32.AND UP0, UPT, UR8, URZ, UPT ;  /* 0x0000003f0800728c */ /* 0x000fe4000bf05070 */
[----:B------:R-:W-:Y:S02]  /*1ad0*/  ULEA UR12, UR18, UR12, 0x9 ;  /* 0x0000000c120c7291 */ /* 0x000fe4000f8e483f */
[----:B------:R-:W-:Y:S01]  /*1ae0*/  ULEA UR14, UR18, UR7, 0x8 ;  /* 0x00000007120e7291 */ /* 0x000fe2000f8e403f */
[----:B------:R-:W-:Y:S01]  /*1af0*/  UMOV UR13, 0x80000020 ;  /* 0x80000020000d7882 */ /* 0x000fe20000000000 */
[----:B------:R-:W-:Y:S01]  /*1b00*/  UMOV UR15, 0x80000020 ;  /* 0x80000020000f7882 */ /* 0x000fe20000000000 */
[----:B------:R-:W-:-:S06]  /*1b10*/  UIADD3 UR6, UR6, 0x2, URZ ;  /* 0x0000000206067890 */ /* 0x000fcc000fffe03f */
[----:B------:R-:W-:Y:S01]  /*1b20*/  QGMMA.64x64x32.F32.E4M3.E4M3 R24, gdesc[UR12], R24, UP0 ;  /* 0x00e000000c1879f3 */ /* 0x000fe2000bf00818 */
[----:B------:R-:W-:Y:S02]  /*1b30*/  UIADD3 UR12, UR12, 0x2, URZ ;  /* 0x000000020c0c7890 */ /* 0x000fe4000fffe03f */
[----:B------:R-:W-:Y:S01]  /*1b40*/  UIADD3 UR14, UR14, 0x2, URZ ;  /* 0x000000020e0e7890 */ /* 0x000fe2000fffe03f */
[----:B------:R-:W-:Y:S01]  /*1b50*/  UMOV UR13, 0x80000020 ;  /* 0x80000020000d7882 */ /* 0x000fe20000000000 */
[----:B------:R-:W-:Y:S01]  /*1b60*/  UMOV UR15, 0x80000020 ;  /* 0x80000020000f7882 */ /* 0x000fe20000000000 */
[----:B------:R-:W-:-:S04]  /*1b70*/  UISETP.NE.AND UP0, UPT, UR6, UR20, UPT ;  /* 0x000000140600728c */ /* 0x000fc8000bf05270 */
[----:B------:R-:W-:-:S06]  /*1b80*/  USEL UR7, URZ, 0x1, UP0 ;  /* 0x000000013f077887 */ /* 0x000fcc0008000000 */
[----:B------:R-:W-:Y:S01]  /*1b90*/  ISETP.NE.AND P0, PT, RZ, UR7, PT ;  /* 0x00000007ff007c0c */ /* 0x000fe2000bf05270 */
[----:B------:R-:W-:Y:S03]  /*1ba0*/  QGMMA.64x64x32.F32.E4M3.E4M3 R24, gdesc[UR12], R24, gsb0 ;  /* 0x00e000000c1879f3 */ /* 0x000fe60008000818 */
[----:B------:R-:W-:-:S09]  /*1bb0*/  WARPGROUP.DEPBAR.LE gsb0, 0x1 ;  /* 0x00008000000079c5 */ /* 0x000fd20000010100 */
[----:B------:R-:W-:Y:S05]  /*1bc0*/  @!P0 BRA `(.L_x_24) ;  /* 0x0000000000888947 */ /* 0x000fea0003800000 */
[----:B------:R-:W-:Y:S02]  /*1bd0*/  WARPGROUP.DEPBAR.LE gsb0, 0x0 ;  /* 0x00008000000079c5 */ /* 0x000fe40000010000 */
[----:B------:R-:W-:-:S01]  /*1be0*/  FADD R79, R24, R79 ;  /* 0x0000004f184f7221 */ /* 0x000fc20000000000 */
[----:B------:R-:W-:Y:S01]  /*1bf0*/  FADD R78, R25, R78 ;  /* 0x0000004e194e7221 */ /* 0x000fe20000000000 */
        /* <DEDUP_REMOVED lines=30> */
[----:B------:R-:W-:-:S06]  /*1de0*/  UMOV UR6, URZ ;  /* 0x0000003f00067c82 */ /* 0x000fcc0008000000 */
.L_x_24:
[----:B------:R-:W-:Y:S05]  /*1df0*/  @!P1 BRA `(.L_x_25) ;  /* 0x0000000000049947 */ /* 0x000fea0003800000 */
[----:B------:R-:W-:Y:S01]  /*1e00*/  BPT.TRAP 0x1 ;  /* 0x000000040000795c */ /* 0x000fe20000300000 */
.L_x_25:
[----:B------:R-:W-:Y:S01]  /*1e10*/  ULEA UR8, UR19, UR10, 0x3 ;  /* 0x0000000a13087291 */ /* 0x000fe2000f8e183f */
[----:B------:R-:W-:-:S03]  /*1e20*/  ISETP.GT.U32.AND P0, PT, R4, 0x1, PT ;  /* 0x000000010400780c */ /* 0x000fc60003f04070 */
[----:B------:R-:W-:-:S04]  /*1e30*/  UIADD3 UR8, UR8, 0x38, URZ ;  /* 0x0000003808087890 */ /* 0x000fc8000fffe03f */
[----:B------:R-:W-:-:S09]  /*1e40*/  UPRMT UR8, URZ, 0x654, UR8 ;  /* 0x000006543f087896 */ /* 0x000fd20008000008 */
[----:B------:R-:W-:Y:S01]  /*1e50*/  SYNCS.ARRIVE.TRANS64.RED.A1T0 RZ, [UR8], RZ ;  /* 0x000000ffffff79a7 */ /* 0x000fe20008100408 */
[----:B------:R-:W-:Y:S05]  /*1e60*/  @P0 BRA `(.L_x_26) ;  /* 0x0000000000040947 */ /* 0x000fea0003800000 */
[----:B------:R-:W-:Y:S01]  /*1e70*/  BPT.TRAP 0x1 ;  /* 0x000000040000795c */ /* 0x000fe20000300000 */
.L_x_26:
[----:B------:R-:W-:Y:S01]  /*1e80*/  UIADD3 UR18, UR18, 0x1, URZ ;  /* 0x0000000112127890 */ /* 0x000fe2000fffe03f */
[C---:B------:R-:W-:Y:S01]  /*1e90*/  ISETP.GT.AND P0, PT, R6.reuse, 0x1, PT ;  /* 0x000000010600780c */ /* 0x040fe20003f04270 */
[----:B------:R-:W-:Y:S01]  /*1ea0*/  UIADD3 UR19, UR19, 0x1, URZ ;  /* 0x0000000113137890 */ /* 0x000fe2000fffe03f */
[----:B------:R-:W-:Y:S01]  /*1eb0*/  VIADD R6, R6, 0xffffffff ;  /* 0xffffffff06067836 */ /* 0x000fe20000000000 */
[----:B------:R-:W-:Y:S02]  /*1ec0*/  UISETP.NE.AND UP0, UPT, UR18, 0x7, UPT ;  /* 0x000000071200788c */ /* 0x000fe4000bf05270 */
[----:B------:R-:W-:Y:S02]  /*1ed0*/  UISETP.NE.AND UP1, UPT, UR19, 0x7, UPT ;  /* 0x000000071300788c */ /* 0x000fe4000bf25270 */
[----:B------:R-:W-:Y:S02]  /*1ee0*/  USEL UR8, URZ, 0x1, UP0 ;  /* 0x000000013f087887 */ /* 0x000fe40008000000 */
[----:B------:R-:W-:-:S02]  /*1ef0*/  USEL UR18, UR18, URZ, UP0 ;  /* 0x0000003f12127287 */ /* 0x000fc40008000000 */
[----:B------:R-:W-:Y:S02]  /*1f00*/  USEL UR19, UR19, URZ, UP1 ;  /* 0x0000003f13137287 */ /* 0x000fe40008800000 */
[----:B------:R-:W-:Y:S01]  /*1f10*/  LOP3.LUT R9, R9, UR8, RZ, 0x3c, !PT ;  /* 0x0000000809097c12 */ /* 0x000fe2000f8e3cff */
[----:B------:R-:W-:Y:S01]  /*1f20*/  UMOV UR8, 0x1 ;  /* 0x0000000100087882 */ /* 0x000fe20000000000 */
[----:B------:R-:W-:Y:S08]  /*1f30*/  @P0 BRA `(.L_x_27) ;  /* 0xfffffff800880947 */ /* 0x000ff0000383ffff */
.L_x_19:
[----:B------:R-:W-:Y:S01]  /*1f40*/  UISETP.NE.AND UP0, UPT, UR6, URZ, UPT ;  /* 0x0000003f0600728c */ /* 0x000fe2000bf05270 */
[----:B01----:R-:W0:Y:S03]  /*1f50*/  LDC R6, c[0x0][0x28c] ;  /* 0x0000a300ff067b82 */ /* 0x003e260000000800 */
[----:B------:R-:W-:-:S06]  /*1f60*/  USEL UR6, URZ, 0x1, !UP0 ;  /* 0x000000013f067887 */ /* 0x000fcc000c000000 */
[----:B------:R-:W-:Y:S02]  /*1f70*/  ISETP.NE.AND P0, PT, RZ, UR6, PT ;  /* 0x00000006ff007c0c */ /* 0x000fe4000bf05270 */
[----:B0-----:R-:W-:-:S11]  /*1f80*/  ISETP.GE.AND P1, PT, R6, 0x1, PT ;  /* 0x000000010600780c */ /* 0x001fd60003f26270 */
[----:B------:R-:W-:Y:S05]  /*1f90*/  @!P0 BRA `(.L_x_28) ;  /* 0x0000000000848947 */ /* 0x000fea0003800000 */
[----:B------:R-:W-:Y:S02]  /*1fa0*/  WARPGROUP.DEPBAR.LE gsb0, 0x0 ;  /* 0x00008000000079c5 */ /* 0x000fe40000010000 */
[----:B------:R-:W-:Y:S01]  /*1fb0*/  FADD R79, R24, R79 ;  /* 0x0000004f184f7221 */ /* 0x000fe20000000000 */
        /* <DEDUP_REMOVED lines=30> */
[----:B------:R-:W-:-:S07]  /*21a0*/  FADD R14, R14, R55 ;  /* 0x000000370e0e7221 */ /* 0x000fce0000000000 */
.L_x_28:
[----:B------:R-:W-:Y:S02]  /*21b0*/  WARPGROUP.DEPBAR.LE gsb0, 0x0 ;  /* 0x00008000000079c5 */ /* 0x000fe40000010000 */
[----:B------:R-:W-:Y:S05]  /*21c0*/  @!P1 BRA `(.L_x_29) ;  /* 0x0000000000489947 */ /* 0x000fea0003800000 */
[----:B------:R-:W-:-:S13]  /*21d0*/  ISETP.NE.AND P0, PT, R80, 0x3, PT ;  /* 0x000000035000780c */ /* 0x000fda0003f05270 */
[----:B------:R-:W-:Y:S05]  /*21e0*/  @!P0 BRA `(.L_x_30) ;  /* 0x0000000000048947 */ /* 0x000fea0003800000 */
[----:B------:R-:W-:Y:S01]  /*21f0*/  BPT.TRAP 0x1 ;  /* 0x000000040000795c */ /* 0x000fe20000300000 */
.L_x_30:
[----:B------:R-:W-:Y:S01]  /*2200*/  UISETP.LT.AND UP0, UPT, UR9, 0x1, UPT ;  /* 0x000000010900788c */ /* 0x000fe2000bf01270 */
[----:B------:R-:W-:-:S03]  /*2210*/  ISETP.GT.U32.AND P0, PT, R4, 0x1, PT ;  /* 0x000000010400780c */ /* 0x000fc60003f04070 */
[----:B------:R-:W-:-:S04]  /*2220*/  USEL UR8, UR9, 0x1, UP0 ;  /* 0x0000000109087887 */ /* 0x000fc80008000000 */
[----:B------:R-:W-:-:S04]  /*2230*/  UIADD3 UR8, UR5, UR9, -UR8 ;  /* 0x0000000905087290 */ /* 0x000fc8000fffe808 */
[----:B------:R-:W-:-:S04]  /*2240*/  UIMAD.WIDE.U32 UR6, UR8, 0x24924925, URZ ;  /* 0x24924925080678a5 */ /* 0x000fc8000f8e003f */
[----:B------:R-:W-:-:S04]  /*2250*/  UIADD3 UR6, UR8, -UR7, URZ ;  /* 0x8000000708067290 */ /* 0x000fc8000fffe03f */
[----:B------:R-:W-:-:S04]  /*2260*/  ULEA.HI UR6, UR6, UR7, URZ, 0x1f ;  /* 0x0000000706067291 */ /* 0x000fc8000f8ff83f */
[----:B------:R-:W-:-:S04]  /*2270*/  USHF.R.U32.HI UR6, URZ, 0x2, UR6 ;  /* 0x000000023f067899 */ /* 0x000fc80008011606 */
[----:B------:R-:W-:-:S04]  /*2280*/  UIMAD UR6, UR6, -0x7, UR8 ;  /* 0xfffffff9060678a4 */ /* 0x000fc8000f8e0208 */
[----:B------:R-:W-:-:S04]  /*2290*/  ULEA UR6, UR6, UR10, 0x3 ;  /* 0x0000000a06067291 */ /* 0x000fc8000f8e183f */
[----:B------:R-:W-:-:S04]  /*22a0*/  UIADD3 UR6, UR6, 0x38, URZ ;  /* 0x0000003806067890 */ /* 0x000fc8000fffe03f */
[----:B------:R-:W-:-:S09]  /*22b0*/  UPRMT UR6, URZ, 0x654, UR6 ;  /* 0x000006543f067896 */ /* 0x000fd20008000006 */
[----:B------:R-:W-:Y:S01]  /*22c0*/  SYNCS.ARRIVE.TRANS64.RED.A1T0 RZ, [UR6], RZ ;  /* 0x000000ffffff79a7 */ /* 0x000fe20008100406 */
[----:B------:R-:W-:Y:S05]  /*22d0*/  @P0 BRA `(.L_x_29) ;  /* 0x0000000000040947 */ /* 0x000fea0003800000 */
[----:B------:R-:W-:Y:S01]  /*22e0*/  BPT.TRAP 0x1 ;  /* 0x000000040000795c */ /* 0x000fe20000300000 */
.L_x_29:
[----:B------:R-:W0:Y:S01]  /*22f0*/  LDC R24, c[0x0][0x288] ;  /* 0x0000a200ff187b82 */ /* 0x000e220000000800 */
[--C-:B------:R-:W-:Y:S01]  /*2300*/  SHF.R.U32.HI R6, RZ, 0x2, R2.reuse ;  /* 0x00000002ff067819 */ /* 0x100fe20000011602 */
[----:B------:R-:W-:Y:S01]  /*2310*/  IMAD.SHL.U32 R17, R12, 0x40, RZ ;  /* 0x000000400c117824 */ /* 0x000fe200078e00ff */
[C---:B------:R-:W-:Y:S01]  /*2320*/  LOP3.LUT R8, R2.reuse, 0x60, RZ, 0xc0, !PT ;  /* 0x0000006002087812 */ /* 0x040fe200078ec0ff */
[----:B------:R-:W-:Y:S01]  /*2330*/  UIADD3 UR8, UR9, UR5, URZ ;  /* 0x0000000509087290 */ /* 0x000fe2000fffe03f */
[----:B------:R-:W-:Y:S01]  /*2340*/  SHF.R.U32.HI R9, RZ, 0x7, R2 ;  /* 0x00000007ff097819 */ /* 0x000fe20000011602 */
[----:B------:R-:W-:Y:S01]  /*2350*/  IMAD.SHL.U32 R12, R2, 0x2, RZ ;  /* 0x00000002020c7824 */ /* 0x000fe200078e00ff */
[----:B------:R-:W-:Y:S01]  /*2360*/  LOP3.LUT R7, R6, 0x7, RZ, 0xc0, !PT ;  /* 0x0000000706077812 */ /* 0x000fe200078ec0ff */
[----:B------:R-:W-:Y:S01]  /*2370*/  UISETP.GT.U32.AND UP0, UPT, UR8, 0x6, UPT ;  /* 0x000000060800788c */ /* 0x000fe2000bf04070 */
[----:B------:R-:W-:Y:S01]  /*2380*/  SHF.R.U32.HI R8, RZ, 0x1, R8 ;  /* 0x00000001ff087819 */ /* 0x000fe20000011608 */
[----:B------:R-:W-:Y:S01]  /*2390*/  UIMAD.WIDE.U32 UR6, UR8, 0x24924925, URZ ;  /* 0x24924925080678a5 */ /* 0x000fe2000f8e003f */
[----:B------:R-:W-:Y:S01]  /*23a0*/  LOP3.LUT R6, R9, 0x1, RZ, 0xc0, !PT ;  /* 0x0000000109067812 */ /* 0x000fe200078ec0ff */
[----:B------:R-:W-:Y:S01]  /*23b0*/  ULDC UR12, c[0x0][0x284] ;  /* 0x0000a100000c7ab9 */ /* 0x000fe20000000800 */
[----:B------:R-:W-:Y:S01]  /*23c0*/  IADD3 R13, RZ, -R8, -R7 ;  /* 0x80000008ff0d7210 */ /* 0x000fe20007ffe807 */
[----:B------:R-:W-:Y:S01]  /*23d0*/  UISETP.LT.U32.AND UP0, UPT, UR9, 0x7, UP0 ;  /* 0x000000070900788c */ /* 0x000fe20008701070 */
[----:B------:R-:W-:Y:S01]  /*23e0*/  SHF.R.S32.HI R32, RZ, 0x1f, R69 ;  /* 0x0000001fff207819 */ /* 0x000fe20000011445 */
[C---:B------:R-:W-:Y:S01]  /*23f0*/  IMAD.SHL.U32 R26, R6.reuse, 0x40, RZ ;  /* 0x00000040061a7824 */ /* 0x040fe200078e00ff */
[----:B------:R-:W-:Y:S01]  /*2400*/  UIADD3 UR5, UR8, -UR7, URZ ;  /* 0x8000000708057290 */ /* 0x000fe2000fffe03f */
[----:B------:R-:W-:Y:S01]  /*2410*/  IMAD R25, R6, -0x40, R13 ;  /* 0xffffffc006197824 */ /* 0x000fe200078e020d */
[----:B------:R-:W-:Y:S01]  /*2420*/  LOP3.LUT R6, R2, 0x3, RZ, 0xc0, !PT ;  /* 0x0000000302067812 */ /* 0x000fe200078ec0ff */
[----:B------:R-:W-:Y:S01]  /*2430*/  UISETP.GE.U32.AND UP1, UPT, UR9, 0x7, UPT ;  /* 0x000000070900788c */ /* 0x000fe2000bf26070 */
[----:B------:R-:W-:Y:S01]  /*2440*/  LOP3.LUT R9, R26, 0x40, R7, 0xe2, !PT ;  /* 0x000000401a097812 */ /* 0x000fe200078ee207 */
[----:B------:R-:W-:Y:S01]  /*2450*/  USEL UR6, URZ, 0x1, !UP0 ;  /* 0x000000013f067887 */ /* 0x000fe2000c000000 */
[C---:B------:R-:W-:Y:S01]  /*2460*/  LOP3.LUT R12, R17.reuse, 0x6, R12, 0xf8, !PT ;  /* 0x00000006110c7812 */ /* 0x040fe200078ef80c */
[----:B0-----:R-:W-:Y:S01]  /*2470*/  IMAD R26, R6, -0x2, R24 ;  /* 0xfffffffe061a7824 */ /* 0x001fe200078e0218 */
[----:B------:R-:W-:Y:S01]  /*2480*/  ISETP.GE.AND P0, PT, R17, R24, PT ;  /* 0x000000181100720c */ /* 0x000fe20003f06270 */
[----:B------:R-:W-:Y:S01]  /*2490*/  IMAD.SHL.U32 R24, R16, 0x80, RZ ;  /* 0x0000008010187824 */ /* 0x000fe200078e00ff */
[----:B------:R-:W-:Y:S01]  /*24a0*/  ULEA.HI UR5, UR5, UR7, URZ, 0x1f ;  /* 0x0000000705057291 */ /* 0x000fe2000f8ff83f */
[----:B------:R-:W-:Y:S01]  /*24b0*/  SHF.R.S32.HI R13, RZ, 0x1f, R12 ;  /* 0x0000001fff0d7819 */ /* 0x000fe2000001140c */
[----:B------:R-:W-:Y:S01]  /*24c0*/  ULDC.64 UR10, c[0x0][0x5d0] ;  /* 0x00017400000a7ab9 */ /* 0x000fe20000000a00 */
[----:B------:R-:W-:Y:S01]  /*24d0*/  ULOP3.LUT UR4, UR4, UR6, URZ, 0x3c, !UPT ;  /* 0x0000000604047292 */ /* 0x000fe2000f8e3c3f */
[----:B------:R-:W-:Y:S01]  /*24e0*/  ISETP.GE.OR P0, PT, R24, UR12, P0 ;  /* 0x0000000c18007c0c */ /* 0x000fe20008706670 */
[----:B------:R-:W-:Y:S01]  /*24f0*/  IMAD R6, R32, UR10, RZ ;  /* 0x0000000a20067c24 */ /* 0x000fe2000f8e02ff */
[----:B------:R-:W-:Y:S01]  /*2500*/  USHF.R.U32.HI UR5, URZ, 0x2, UR5 ;  /* 0x000000023f057899 */ /* 0x000fe20008011605 */
[----:B------:R-:W-:Y:S01]  /*2510*/  IMAD.WIDE R28, R16, 0x80, RZ ;  /* 0x00000080101c7825 */ /* 0x000fe200078e02ff */
[----:B------:R-:W-:-:S02]  /*2520*/  IADD3 R25, -R24, UR12, R25 ;  /* 0x0000000c18197c10 */ /* 0x000fc4000fffe119 */
[----:B------:R-:W-:Y:S01]  /*2530*/  @UP1 ULOP3.LUT UR4, UR4, 0x1, UR5, 0x78, !UPT ;  /* 0x0000000104041892 */ /* 0x000fe2000f8e7805 */
[C---:B------:R-:W-:Y:S01]  /*2540*/  IMAD R27, R69.reuse, UR11, R6 ;  /* 0x0000000b451b7c24 */ /* 0x040fe2000f8e0206 */
[----:B------:R-:W-:Y:S01]  /*2550*/  UIMAD UR5, UR5, -0x7, UR8 ;  /* 0xfffffff9050578a4 */ /* 0x000fe2000f8e0208 */
[----:B------:R-:W-:Y:S01]  /*2560*/  IMAD.WIDE.U32 R6, R69, UR10, R12 ;  /* 0x0000000a45067c25 */ /* 0x000fe2000f8e000c */
[----:B------:R-:W-:-:S03]  /*2570*/  LOP3.LUT R33, R28, R9, R8, 0xfe, !PT ;  /* 0x000000091c217212 */ /* 0x000fc600078efe08 */
[----:B------:R-:W-:Y:S02]  /*2580*/  IMAD.IADD R7, R7, 0x1, R27 ;  /* 0x0000000107077824 */ /* 0x000fe400078e021b */
[----:B------:R-:W-:Y:S02]  /*2590*/  IMAD.IADD R26, R26, 0x1, -R17 ;  /* 0x000000011a1a7824 */ /* 0x000fe400078e0a11 */
[----:B------:R-:W-:Y:S01]  /*25a0*/  IMAD.MOV.U32 R24, RZ, RZ, -0x1 ;  /* 0xffffffffff187424 */ /* 0x000fe200078e00ff */
[----:B------:R-:W-:Y:S06]  /*25b0*/  @P0 BRA `(.L_x_31) ;  /* 0x0000002400940947 */ /* 0x000fec0003800000 */
[----:B------:R-:W0:Y:S01]  /*25c0*/  LDC.64 R30, c[0x0][0x5c8] ;  /* 0x00017200ff1e7b82 */ /* 0x000e220000000a00 */
[----:B------:R-:W-:Y:S01]  /*25d0*/  ULDC.64 UR6, c[0x0][0x5c0] ;  /* 0x0001700000067ab9 */ /* 0x000fe20000000a00 */
[----:B------:R-:W-:Y:S01]  /*25e0*/  BSSY B0, `(.L_x_31) ;  /* 0x0000262000007945 */ /* 0x000fe20003800000 */
[-C--:B0-----:R-:W-:Y:S02]  /*25f0*/  IMAD R8, R29, R30.reuse, RZ ;  /* 0x0000001e1d087224 */ /* 0x081fe400078e02ff */
[----:B------:R-:W-:-:S04]  /*2600*/  IMAD.WIDE.U32 R6, R33, R30, R6 ;  /* 0x0000001e21067225 */ /* 0x000fc800078e0006 */
[----:B------:R-:W-:Y:S01]  /*2610*/  IMAD R17, R33, R31, R8 ;  /* 0x0000001f21117224 */ /* 0x000fe200078e0208 */
[----:B------:R-:W-:Y:S02]  /*2620*/  LEA R9, P0, R30, R6, 0x3 ;  /* 0x000000061e097211 */ /* 0x000fe400078018ff */
[----:B------:R-:W-:Y:S01]  /*2630*/  IADD3 R8, P1, R6, UR6, RZ ;  /* 0x0000000606087c10 */ /* 0x000fe2000ff3e0ff */
[----:B------:R-:W-:Y:S01]  /*2640*/  IMAD.IADD R17, R7, 0x1, R17 ;  /* 0x0000000107117824 */ /* 0x000fe200078e0211 */
[----:B------:R-:W-:-:S04]  /*2650*/  IADD3 R6, P2, R9, UR6, RZ ;  /* 0x0000000609067c10 */ /* 0x000fc8000ff5e0ff */
[----:B------:R-:W-:Y:S02]  /*2660*/  LEA.HI.X R7, R30, R17, R31, 0x3, P0 ;  /* 0x000000111e077211 */ /* 0x000fe400000f1c1f */
[----:B----45:R-:W-:Y:S02]  /*2670*/  FSETP.NEU.AND P0, PT, R10, RZ, PT ;  /* 0x000000ff0a00720b */ /* 0x030fe40003f0d000 */
[----:B------:R-:W-:Y:S02]  /*2680*/  IADD3.X R9, R17, UR7, RZ, P1, !PT ;  /* 0x0000000711097c10 */ /* 0x000fe40008ffe4ff */
[----:B------:R-:W-:-:S09]  /*2690*/  IADD3.X R7, R7, UR7, RZ, P2, !PT ;  /* 0x0000000707077c10 */ /* 0x000fd200097fe4ff */
[----:B------:R-:W-:Y:S05]  /*26a0*/  @!P0 BRA `(.L_x_32) ;  /* 0x0000001c00148947 */ /* 0x000fea0003800000 */
[----:B------:R-:W-:Y:S01]  /*26b0*/  ULDC.64 UR6, c[0x0][0x5b8] ;  /* 0x00016e0000067ab9 */ /* 0x000fe20000000a00 */
[----:B------:R-:W-:Y:S01]  /*26c0*/  ISETP.GE.AND P0, PT, R26, 0x1, PT ;  /* 0x000000011a00780c */ /* 0x000fe20003f06270 */
[----:B------:R-:W-:Y:S01]  /*26d0*/  IMAD R30, R32, UR6, RZ ;  /* 0x00000006201e7c24 */ /* 0x000fe2000f8e02ff */
[----:B------:R-:W-:Y:S01]  /*26e0*/  ULDC.64 UR10, c[0x0][0x5a8] ;  /* 0x00016a00000a7ab9 */ /* 0x000fe20000000a00 */
[----:B------:R-:W-:Y:S01]  /*26f0*/  IMAD.WIDE.U32 R16, R69, UR6, R12 ;  /* 0x0000000645107c25 */ /* 0x000fe2000f8e000c */
[----:B------:R-:W-:Y:S01]  /*2700*/  ISETP.LT.OR P3, PT, R25, 0x1, !P0 ;  /* 0x000000011900780c */ /* 0x000fe20004761670 */
[----:B------:R-:W-:Y:S02]  /*2710*/  BSSY B1, `(.L_x_33) ;  /* 0x000000c000017945 */ /* 0x000fe40003800000 */
[----:B------:R-:W-:Y:S01]  /*2720*/  IMAD R69, R69, UR7, R30 ;  /* 0x0000000745457c24 */ /* 0x000fe2000f8e021e */
[----:B------:R-:W-:Y:S02]  /*2730*/  ULDC.64 UR6, c[0x0][0x5b0] ;  /* 0x00016c0000067ab9 */ /* 0x000fe40000000a00 */
[----:B------:R-:W-:-:S02]  /*2740*/  IMAD R27, R29, UR6, RZ ;  /* 0x000000061d1b7c24 */ /* 0x000fc4000f8e02ff */
[----:B------:R-:W-:Y:S02]  /*2750*/  IMAD.IADD R17, R17, 0x1, R69 ;  /* 0x0000000111117824 */ /* 0x000fe400078e0245 */
[C---:B------:R-:W-:Y:S02]  /*2760*/  IMAD R27, R33.reuse, UR7, R27 ;  /* 0x00000007211b7c24 */ /* 0x040fe4000f8e021b */
[----:B------:R-:W-:-:S03]  /*2770*/  IMAD.WIDE.U32 R12, R33, UR6, R16 ;  /* 0x00000006210c7c25 */ /* 0x000fc6000f8e0010 */
[----:B------:R-:W-:-:S04]  /*2780*/  IADD3 R12, P1, R12, UR10, RZ ;  /* 0x0000000a0c0c7c10 */ /* 0x000fc8000ff3e0ff */
[--C-:B------:R-:W-:Y:S02]  /*2790*/  IADD3.X R13, R13, UR11, R27.reuse, P1, !PT ;  /* 0x0000000b0d0d7c10 */ /* 0x100fe40008ffe41b */
[----:B------:R-:W-:Y:S01]  /*27a0*/  PRMT R27, RZ, 0x7610, R27 ;  /* 0x00007610ff1b7816 */ /* 0x000fe2000000001b */
[----:B------:R-:W-:Y:S06]  /*27b0*/  @P3 BRA `(.L_x_34) ;  /* 0x0000000000043947 */ /* 0x000fec0003800000 */
[----:B------:R0:W5:Y:S02]  /*27c0*/  LDG.E.U8 R27, desc[UR16][R12.64] ;  /* 0x000000100c1b7981 */ /* 0x000164000c1e1100 */
.L_x_34:
[----:B------:R-:W-:Y:S05]  /*27d0*/  BSYNC B1 ;  /* 0x0000000000017941 */ /* 0x000fea0003800000 */
.L_x_33:
[----:B-----5:R-:W-:Y:S01]  /*27e0*/  LOP3.LUT R27, R27, 0xff, RZ, 0xc0, !PT ;  /* 0x000000ff1b1b7812 */ /* 0x020fe200078ec0ff */
[----:B------:R-:W-:Y:S01]  /*27f0*/  BSSY B1, `(.L_x_35) ;  /* 0x000000c000017945 */ /* 0x000fe20003800000 */
[----:B------:R-:W-:Y:S02]  /*2800*/  ISETP.GE.AND P1, PT, R26, 0x2, PT ;  /* 0x000000021a00780c */ /* 0x000fe40003f26270 */
[----:B------:R-:W-:Y:S02]  /*2810*/  F2FP.F16.E4M3.UNPACK_B R27, R27 ;  /* 0x0000001bff1b723e */ /* 0x000fe400020006ff */
[----:B------:R-:W-:-:S03]  /*2820*/  ISETP.LT.OR P2, PT, R25, 0x1, !P1 ;  /* 0x000000011900780c */ /* 0x000fc60004f41670 */
[----:B------:R-:W-:-:S05]  /*2830*/  HADD2.F32 R27, -RZ, R27.H0_H0 ;  /* 0x2000001bff1b7230 */ /* 0x000fca0000004100 */
[----:B------:R-:W-:Y:S01]  /*2840*/  FMUL R30, R27, R10 ;  /* 0x0000000a1b1e7220 */ /* 0x000fe20000400000 */
[----:B------:R-:W-:-:S03]  /*2850*/  PRMT R27, RZ, 0x7610, R27 ;  /* 0x00007610ff1b7816 */ /* 0x000fc6000000001b */
[----:B--2---:R-:W-:-:S05]  /*2860*/  FFMA R30, R79, R3, R30 ;  /* 0x000000034f1e7223 */ /* 0x004fca000000001e */
[----:B------:R-:W-:-:S05]  /*2870*/  F2FP.SATFINITE.E4M3.F32.PACK_AB_MERGE_C R31, RZ, R30, RZ ;  /* 0x0000001eff1f723e */ /* 0x000fca00048070ff */
[----:B------:R1:W-:Y:S01]  /*2880*/  @!P3 STG.E.U8 desc[UR16][R8.64], R31 ;  /* 0x0000001f0800b986 */ /* 0x0003e2000c101110 */
[----:B------:R-:W-:Y:S05]  /*2890*/  @P2 BRA `(.L_x_36) ;  /* 0x0000000000042947 */ /* 0x000fea0003800000 */
[----:B------:R2:W5:Y:S02]  /*28a0*/  LDG.E.U8 R27, desc[UR16][R12.64+0x1] ;  /* 0x000001100c1b7981 */ /* 0x000564000c1e1100 */
.L_x_36:
[----:B------:R-:W-:Y:S05]  /*28b0*/  BSYNC B1 ;  /* 0x0000000000017941 */ /* 0x000fea0003800000 */
.L_x_35:
[----:B-----5:R-:W-:Y:S01]  /*28c0*/  LOP3.LUT R27, R27, 0xff, RZ, 0xc0, !PT ;  /* 0x000000ff1b1b7812 */ /* 0x020fe200078ec0ff */
[----:B------:R-:W-:Y:S01]  /*28d0*/  BSSY B1, `(.L_x_37) ;  /* 0x0000012000017945 */ /* 0x000fe20003800000 */
[----:B-1----:R-:W-:Y:S02]  /*28e0*/  IADD3 R31, P3, R33, 0x8, RZ ;  /* 0x00000008211f7810 */ /* 0x002fe40007f7e0ff */
[----:B------:R-:W-:Y:S02]  /*28f0*/  F2FP.F16.E4M3.UNPACK_B R27, R27 ;  /* 0x0000001bff1b723e */ /* 0x000fe400020006ff */
[----:B------:R-:W-:Y:S01]  /*2900*/  ISETP.LT.OR P0, PT, R25, 0x9, !P0 ;  /* 0x000000091900780c */ /* 0x000fe20004701670 */
[----:B------:R-:W-:Y:S02]  /*2910*/  IMAD.X R28, RZ, RZ, R29, P3 ;  /* 0x000000ffff1c7224 */ /* 0x000fe400018e061d */
[----:B------:R-:W-:Y:S02]  /*2920*/  HADD2.F32 R27, -RZ, R27.H0_H0 ;  /* 0x2000001bff1b7230 */ /* 0x000fe40000004100 */
[----:B------:R-:W-:-:S02]  /*2930*/  IMAD R28, R28, UR6, RZ ;  /* 0x000000061c1c7c24 */ /* 0x000fc4000f8e02ff */
[----:B------:R-:W-:-:S04]  /*2940*/  IMAD.WIDE.U32 R16, R31, UR6, R16 ;  /* 0x000000061f107c25 */ /* 0x000fc8000f8e0010 */
[----:B------:R-:W-:Y:S01]  /*2950*/  FMUL R27, R27, R10 ;  /* 0x0000000a1b1b7220 */ /* 0x000fe20000400000 */
[----:B------:R-:W-:-:S03]  /*2960*/  IMAD R31, R31, UR7, R28 ;  /* 0x000000071f1f7c24 */ /* 0x000fc6000f8e021c */
[----:B------:R-:W-:Y:S01]  /*2970*/  FFMA R27, R78, R3, R27 ;  /* 0x000000034e1b7223 */ /* 0x000fe2000000001b */
[----:B------:R-:W-:-:S04]  /*2980*/  IADD3 R16, P3, R16, UR10, RZ ;  /* 0x0000000a10107c10 */ /* 0x000fc8000ff7e0ff */
[----:B------:R-:W-:Y:S02]  /*2990*/  F2FP.SATFINITE.E4M3.F32.PACK_AB_MERGE_C R29, RZ, R27, RZ ;  /* 0x0000001bff1d723e */ /* 0x000fe400048070ff */
[----:B------:R-:W-:Y:S02]  /*29a0*/  IADD3.X R17, R17, UR11, R31, P3, !PT ;  /* 0x0000000b11117c10 */ /* 0x000fe40009ffe41f */
[----:B------:R-:W-:Y:S01]  /*29b0*/  PRMT R27, RZ, 0x7610, R27 ;  /* 0x00007610ff1b7816 */ /* 0x000fe2000000001b */
[----:B------:R1:W-:Y:S01]  /*29c0*/  @!P2 STG.E.U8 desc[UR16][R8.64+0x1], R29 ;  /* 0x0000011d0800a986 */ /* 0x0003e2000c101110 */
[----:B------:R-:W-:Y:S05]  /*29d0*/  @P0 BRA `(.L_x_38) ;  /* 0x0000000000040947 */ /* 0x000fea0003800000 */
[----:B------:R3:W5:Y:S02]  /*29e0*/  LDG.E.U8 R27, desc[UR16][R16.64] ;  /* 0x00000010101b7981 */ /* 0x000764000c1e1100 */
.L_x_38:
[----:B------:R-:W-:Y:S05]  /*29f0*/  BSYNC B1 ;  /* 0x0000000000017941 */ /* 0x000fea0003800000 */
.L_x_37:
[----:B-----5:R-:W-:Y:S01]  /*2a00*/  LOP3.LUT R27, R27, 0xff, RZ, 0xc0, !PT ;  /* 0x000000ff1b1b7812 */ /* 0x020fe200078ec0ff */
[----:B------:R-:W-:Y:S01]  /*2a10*/  BSSY B1, `(.L_x_39) ;  /* 0x000000b000017945 */ /* 0x000fe20003800000 */
[----:B------:R-:W-:Y:S02]  /*2a20*/  ISETP.LT.OR P1, PT, R25, 0x9, !P1 ;  /* 0x000000091900780c */ /* 0x000fe40004f21670 */
[----:B------:R-:W-:-:S05]  /*2a30*/  F2FP.F16.E4M3.UNPACK_B R27, R27 ;  /* 0x0000001bff1b723e */ /* 0x000fca00020006ff */
[----:B------:R-:W-:-:S05]  /*2a40*/  HADD2.F32 R27, -RZ, R27.H0_H0 ;  /* 0x2000001bff1b7230 */ /* 0x000fca0000004100 */
[----:B------:R-:W-:Y:S01]  /*2a50*/  FMUL R28, R27, R10 ;  /* 0x0000000a1b1c7220 */ /* 0x000fe20000400000 */
[----:B------:R-:W-:-:S03]  /*2a60*/  PRMT R27, RZ, 0x7610, R27 ;  /* 0x00007610ff1b7816 */ /* 0x000fc6000000001b */
[----:B------:R-:W-:-:S05]  /*2a70*/  FFMA R28, R77, R3, R28 ;  /* 0x000000034d1c7223 */ /* 0x000fca000000001c */
[----:B-1----:R-:W-:-:S05]  /*2a80*/  F2FP.SATFINITE.E4M3.F32.PACK_AB_MERGE_C R29, RZ, R28, RZ ;  /* 0x0000001cff1d723e */ /* 0x002fca00048070ff */
[----:B------:R1:W-:Y:S01]  /*2a90*/  @!P0 STG.E.U8 desc[UR16][R6.64], R29 ;  /* 0x0000001d06008986 */ /* 0x0003e2000c101110 */
[----:B------:R-:W-:Y:S05]  /*2aa0*/  @P1 BRA `(.L_x_40) ;  /* 0x0000000000041947 */ /* 0x000fea0003800000 */
[----:B------:R4:W5:Y:S02]  /*2ab0*/  LDG.E.U8 R27, desc[UR16][R16.64+0x1] ;  /* 0x00000110101b7981 */ /* 0x000964000c1e1100 */
.L_x_40:
[----:B------:R-:W-:Y:S05]  /*2ac0*/  BSYNC B1 ;  /* 0x0000000000017941 */ /* 0x000fea0003800000 */
.L_x_39:
[----:B-----5:R-:W-:Y:S01]  /*2ad0*/  LOP3.LUT R27, R27, 0xff, RZ, 0xc0, !PT ;  /* 0x000000ff1b1b7812 */ /* 0x020fe200078ec0ff */
[----:B------:R-:W-:Y:S01]  /*2ae0*/  BSSY B1, `(.L_x_41) ;  /* 0x000000c000017945 */ /* 0x000fe20003800000 */
[----:B------:R-:W-:Y:S02]  /*2af0*/  ISETP.GE.AND P0, PT, R26, 0x9, PT ;  /* 0x000000091a00780c */ /* 0x000fe40003f06270 */
[----:B------:R-:W-:Y:S02]  /*2b00*/  F2FP.F16.E4M3.UNPACK_B R27, R27 ;  /* 0x0000001bff1b723e */ /* 0x000fe400020006ff */
[----:B------:R-:W-:-:S03]  /*2b10*/  ISETP.LT.OR P2, PT, R25, 0x1, !P0 ;  /* 0x000000011900780c */ /* 0x000fc60004741670 */
[----:B------:R-:W-:-:S05]  /*2b20*/  HADD2.F32 R27, -RZ, R27.H0_H0 ;  /* 0x2000001bff1b7230 */ /* 0x000fca0000004100 */
[----:B------:R-:W-:-:S04]  /*2b30*/  FMUL R27, R27, R10 ;  /* 0x0000000a1b1b7220 */ /* 0x000fc80000400000 */
[----:B------:R-:W-:-:S05]  /*2b40*/  FFMA R27, R76, R3, R27 ;  /* 0x000000034c1b7223 */ /* 0x000fca000000001b */
[----:B-1----:R-:W-:Y:S02]  /*2b50*/  F2FP.SATFINITE.E4M3.F32.PACK_AB_MERGE_C R29, RZ, R27, RZ ;  /* 0x0000001bff1d723e */ /* 0x002fe400048070ff */
[----:B------:R-:W-:-:S03]  /*2b60*/  PRMT R27, RZ, 0x7610, R27 ;  /* 0x00007610ff1b7816 */ /* 0x000fc6000000001b */
[----:B------:R1:W-:Y:S01]  /*2b70*/  @!P1 STG.E.U8 desc[UR16][R6.64+0x1], R29 ;  /* 0x0000011d06009986 */ /* 0x0003e2000c101110 */
[----:B------:R-:W-:Y:S05]  /*2b80*/  @P2 BRA `(.L_x_42) ;  /* 0x0000000000042947 */ /* 0x000fea0003800000 */
[----:B------:R0:W5:Y:S02]  /*2b90*/  LDG.E.U8 R27, desc[UR16][R12.64+0x8] ;  /* 0x000008100c1b7981 */ /* 0x000164000c1e1100 */
.L_x_42:
[----:B------:R-:W-:Y:S05]  /*2ba0*/  BSYNC B1 ;  /* 0x0000000000017941 */ /* 0x000fea0003800000 */
.L_x_41:
        /* <DEDUP_REMOVED lines=13> */
.L_x_44:
[----:B------:R-:W-:Y:S05]  /*2c80*/  BSYNC B1 ;  /* 0x0000000000017941 */ /* 0x000fea0003800000 */
.L_x_43:
[----:B-----5:R-:W-:Y:S01]  /*2c90*/  LOP3.LUT R27, R27, 0xff, RZ, 0xc0, !PT ;  /* 0x000000ff1b1b7812 */ /* 0x020fe200078ec0ff */
[----:B------:R-:W-:Y:S01]  /*2ca0*/  BSSY B1, `(.L_x_45) ;  /* 0x000000b000017945 */ /* 0x000fe20003800000 */
[----:B------:R-:W-:Y:S02]  /*2cb0*/  ISETP.LT.OR P0, PT, R25, 0x9, !P0 ;  /* 0x000000091900780c */ /* 0x000fe40004701670 */
[----:B------:R-:W-:-:S05]  /*2cc0*/  F2FP.F16.E4M3.UNPACK_B R27, R27 ;  /* 0x0000001bff1b723e */ /* 0x000fca00020006ff */
        /* <DEDUP_REMOVED lines=8> */
.L_x_46:
[----:B------:R-:W-:Y:S05]  /*2d50*/  BSYNC B1 ;  /* 0x0000000000017941 */ /* 0x000fea0003800000 */
.L_x_45:
        /* <DEDUP_REMOVED lines=12> */
.L_x_48:
[----:B------:R-:W-:Y:S05]  /*2e20*/  BSYNC B1 ;  /* 0x0000000000017941 */ /* 0x000fea0003800000 */
.L_x_47:
        /* <DEDUP_REMOVED lines=13> */
.L_x_50:
[----:B------:R-:W-:Y:S05]  /*2f00*/  BSYNC B1 ;  /* 0x0000000000017941 */ /* 0x000fea0003800000 */
.L_x_49:
        /* <DEDUP_REMOVED lines=13> */
.L_x_52:
[----:B------:R-:W-:Y:S05]  /*2fe0*/  BSYNC B1 ;  /* 0x0000000000017941 */ /* 0x000fea0003800000 */
.L_x_51:
        /* <DEDUP_REMOVED lines=12> */
.L_x_54:
[----:B------:R-:W-:Y:S05]  /*30b0*/  BSYNC B1 ;  /* 0x0000000000017941 */ /* 0x000fea0003800000 */
.L_x_53:
        /* <DEDUP_REMOVED lines=12> */
.L_x_56:
[----:B------:R-:W-:Y:S05]  /*3180*/  BSYNC B1 ;  /* 0x0000000000017941 */ /* 0x000fea0003800000 */
.L_x_55:
        /* <DEDUP_REMOVED lines=13> */
.L_x_58:
[----:B------:R-:W-:Y:S05]  /*3260*/  BSYNC B1 ;  /* 0x0000000000017941 */ /* 0x000fea0003800000 */
.L_x_57:
        /* <DEDUP_REMOVED lines=13> */
.L_x_60:
[----:B------:R-:W-:Y:S05]  /*3340*/  BSYNC B1 ;  /* 0x0000000000017941 */ /* 0x000fea0003800000 */
.L_x_59:
        /* <DEDUP_REMOVED lines=12> */
.L_x_62:
[----:B------:R-:W-:Y:S05]  /*3410*/  BSYNC B1 ;  /* 0x0000000000017941 */ /* 0x000fea0003800000 */
.L_x_61:
        /* <DEDUP_REMOVED lines=12> */
.L_x_64:
[----:B------:R-:W-:Y:S05]  /*34e0*/  BSYNC B1 ;  /* 0x0000000000017941 */ /* 0x000fea0003800000 */
.L_x_63:
        /* <DEDUP_REMOVED lines=13> */
.L_x_66:
[----:B------:R-:W-:Y:S05]  /*35c0*/  BSYNC B1 ;  /* 0x0000000000017941 */ /* 0x000fea0003800000 */
.L_x_65:
        /* <DEDUP_REMOVED lines=13> */
.L_x_68:
[----:B------:R-:W-:Y:S05]  /*36a0*/  BSYNC B1 ;  /* 0x0000000000017941 */ /* 0x000fea0003800000 */
.L_x_67:
        /* <DEDUP_REMOVED lines=12> */
.L_x_70:
[----:B------:R-:W-:Y:S05]  /*3770*/  BSYNC B1 ;  /* 0x0000000000017941 */ /* 0x000fea0003800000 */
.L_x_69:
        /* <DEDUP_REMOVED lines=12> */
.L_x_72:
[----:B------:R-:W-:Y:S05]  /*3840*/  BSYNC B1 ;  /* 0x0000000000017941 */ /* 0x000fea0003800000 */
.L_x_71:
        /* <DEDUP_REMOVED lines=13> */
.L_x_74:
[----:B------:R-:W-:Y:S05]  /*3920*/  BSYNC B1 ;  /* 0x0000000000017941 */ /* 0x000fea0003800000 */
.L_x_73:
        /* <DEDUP_REMOVED lines=13> */
.L_x_76:
[----:B------:R-:W-:Y:S05]  /*3a00*/  BSYNC B1 ;  /* 0x0000000000017941 */ /* 0x000fea0003800000 */
.L_x_75:
        /* <DEDUP_REMOVED lines=12> */
.L_x_78:
[----:B------:R-:W-:Y:S05]  /*3ad0*/  BSYNC B1 ;  /* 0x0000000000017941 */ /* 0x000fea0003800000 */
.L_x_77:
[----:B-----5:R-:W-:Y:S01]  /*3ae0*/  LOP3.LUT R27, R27, 0xff, RZ, 0xc0, !PT ;  /* 0x000000ff1b1b7812 */ /* 0x020fe200078ec0ff */
[----:B------:R-:W-:Y:S01]  /*3af0*/  BSSY B1, `(.L_x_79) ;  /* 0x000000b000017945 */ /* 0x000fe20003800000 */
[----:B------:R-:W-:Y:S02]  /*3b00*/  ISETP.LT.OR P1, PT, R25, 0x9, !P1 ;  /* 0x000000091900780c */ /* 0x000fe40004f21670 */
[----:B------:R-:W-:-:S05]  /*3b10*/  F2FP.F16.E4M3.UNPACK_B R27, R27 ;  /* 0x0000001bff1b723e */ /* 0x000fca00020006ff */
[----:B------:R-:W-:-:S05]  /*3b20*/  HADD2.F32 R27, -RZ, R27.H0_H0 ;  /* 0x2000001bff1b7230 */ /* 0x000fca0000004100 */
[----:B------:R-:W-:-:S04]  /*3b30*/  FMUL R28, R27, R10 ;  /* 0x0000000a1b1c7220 */ /* 0x000fc80000400000 */
[----:B------:R-:W-:Y:S01]  /*3b40*/  FFMA R28, R23, R3, R28 ;  /* 0x00000003171c7223 */ /* 0x000fe2000000001c */
[----:B------:R-:W-:-:S04]  /*3b50*/  PRMT R23, RZ, 0x7610, R23 ;  /* 0x00007610ff177816 */ /* 0x000fc80000000017 */
[----:B------:R-:W-:-:S05]  /*3b60*/  F2FP.SATFINITE.E4M3.F32.PACK_AB_MERGE_C R27, RZ, R28, RZ ;  /* 0x0000001cff1b723e */ /* 0x000fca00048070ff */
[----:B------:R0:W-:Y:S01]  /*3b70*/  @!P0 STG.E.U8 desc[UR16][R6.64+0x28], R27 ;  /* 0x0000281b06008986 */ /* 0x0001e2000c101110 */
[----:B------:R-:W-:Y:S05]  /*3b80*/  @P1 BRA `(.L_x_80) ;  /* 0x0000000000041947 */ /* 0x000fea0003800000 */
[----:B------:R0:W5:Y:S02]  /*3b90*/  LDG.E.U8 R23, desc[UR16][R16.64+0x29] ;  /* 0x0000291010177981 */ /* 0x000164000c1e1100 */
.L_x_80:
[----:B------:R-:W-:Y:S05]  /*3ba0*/  BSYNC B1 ;  /* 0x0000000000017941 */ /* 0x000fea0003800000 */
.L_x_79:
        /* <DEDUP_REMOVED lines=8> */
[----:B0-----:R-:W-:Y:S02]  /*3c30*/  F2FP.SATFINITE.E4M3.F32.PACK_AB_MERGE_C R27, RZ, R23, RZ ;  /* 0x00000017ff1b723e */ /* 0x001fe400048070ff */
[----:B------:R-:W-:-:S03]  /*3c40*/  PRMT R23, RZ, 0x7610, R23 ;  /* 0x00007610ff177816 */ /* 0x000fc60000000017 */
[----:B------:R0:W-:Y:S01]  /*3c50*/  @!P1 STG.E.U8 desc[UR16][R6.64+0x29], R27 ;  /* 0x0000291b06009986 */ /* 0x0001e2000c101110 */
[----:B------:R-:W-:Y:S05]  /*3c60*/  @P2 BRA `(.L_x_82) ;  /* 0x0000000000042947 */ /* 0x000fea0003800000 */
[----:B------:R0:W5:Y:S02]  /*3c70*/  LDG.E.U8 R23, desc[UR16][R12.64+0x30] ;  /* 0x000030100c177981 */ /* 0x000164000c1e1100 */
.L_x_82:
[----:B------:R-:W-:Y:S05]  /*3c80*/  BSYNC B1 ;  /* 0x0000000000017941 */ /* 0x000fea0003800000 */
.L_x_81:
[----:B-----5:R-:W-:Y:S01]  /*3c90*/  LOP3.LUT R23, R23, 0xff, RZ, 0xc0, !PT ;  /* 0x000000ff17177812 */ /* 0x020fe200078ec0ff */
[----:B------:R-:W-:Y:S01]  /*3ca0*/  BSSY B1, `(.L_x_83) ;  /* 0x000000c000017945 */ /* 0x000fe20003800000 */
[----:B------:R-:W-:Y:S02]  /*3cb0*/  ISETP.GE.AND P1, PT, R26, 0x32, PT ;  /* 0x000000321a00780c */ /* 0x000fe40003f26270 */
[----:B------:R-:W-:Y:S02]  /*3cc0*/  F2FP.F16.E4M3.UNPACK_B R23, R23 ;  /* 0x00000017ff17723e */ /* 0x000fe400020006ff */
[----:B------:R-:W-:-:S03]  /*3cd0*/  ISETP.LT.OR P3, PT, R25, 0x1, !P1 ;  /* 0x000000011900780c */ /* 0x000fc60004f61670 */
        /* <DEDUP_REMOVED lines=8> */
.L_x_84:
[----:B------:R-:W-:Y:S05]  /*3d60*/  BSYNC B1 ;  /* 0x0000000000017941 */ /* 0x000fea0003800000 */
.L_x_83:
[----:B-----5:R-:W-:Y:S01]  /*3d70*/  LOP3.LUT R21, R21, 0xff, RZ, 0xc0, !PT ;  /* 0x000000ff15157812 */ /* 0x020fe200078ec0ff */
[----:B------:R-:W-:Y:S01]  /*3d80*/  BSSY B1, `(.L_x_85) ;  /* 0x000000b000017945 */ /* 0x000fe20003800000 */
[----:B------:R-:W-:Y:S02]  /*3d90*/  ISETP.LT.OR P0, PT, R25, 0x9, !P0 ;  /* 0x000000091900780c */ /* 0x000fe40004701670 */
[----:B------:R-:W-:-:S05]  /*3da0*/  F2FP.F16.E4M3.UNPACK_B R21, R21 ;  /* 0x00000015ff15723e */ /* 0x000fca00020006ff */
        /* <DEDUP_REMOVED lines=8> */
.L_x_86:
[----:B------:R-:W-:Y:S05]  /*3e30*/  BSYNC B1 ;  /* 0x0000000000017941 */ /* 0x000fea0003800000 */
.L_x_85:
        /* <DEDUP_REMOVED lines=12> */
.L_x_88:
[----:B------:R-:W-:Y:S05]  /*3f00*/  BSYNC B1 ;  /* 0x0000000000017941 */ /* 0x000fea0003800000 */
.L_x_87:
        /* <DEDUP_REMOVED lines=13> */
.L_x_90:
[----:B------:R-:W-:Y:S05]  /*3fe0*/  BSYNC B1 ;  /* 0x0000000000017941 */ /* 0x000fea0003800000 */
.L_x_89:
        /* <DEDUP_REMOVED lines=13> */
.L_x_92:
[----:B------:R-:W-:Y:S05]  /*40c0*/  BSYNC B1 ;  /* 0x0000000000017941 */ /* 0x000fea0003800000 */
.L_x_91:
[----:B-----5:R-:W-:Y:S01]  /*40d0*/  LOP3.LUT R15, R15, 0xff, RZ, 0xc0, !PT ;  /* 0x000000ff0f0f7812 */ /* 0x020fe200078ec0ff */
[----:B------:R-:W-:Y:S01]  /*40e0*/  BSSY B1, `(.L_x_93) ;  /* 0x000000b000017945 */ /* 0x000fe20003800000 */
[----:B------:R-:W-:Y:S02]  /*40f0*/  ISETP.LT.OR P0, PT, R25, 0x9, !P0 ;  /* 0x000000091900780c */ /* 0x000fe40004701670 */
[----:B------:R-:W-:Y:S02]  /*4100*/  F2FP.F16.E4M3.UNPACK_B R15, R15 ;  /* 0x0000000fff0f723e */ /* 0x000fe400020006ff */
[----:B0-2---:R-:W-:-:S03]  /*4110*/  PRMT R12, RZ, 0x7610, R12 ;  /* 0x00007610ff0c7816 */ /* 0x005fc6000000000c */
[----:B------:R-:W-:-:S05]  /*4120*/  HADD2.F32 R15, -RZ, R15.H0_H0 ;  /* 0x2000000fff0f7230 */ /* 0x000fca0000004100 */
[----:B------:R-:W-:-:S04]  /*4130*/  FMUL R15, R15, R10 ;  /* 0x0000000a0f0f7220 */ /* 0x000fc80000400000 */
[----:B------:R-:W-:-:S05]  /*4140*/  FFMA R15, R18, R3, R15 ;  /* 0x00000003120f7223 */ /* 0x000fca000000000f */
[----:B------:R-:W-:-:S05]  /*4150*/  F2FP.SATFINITE.E4M3.F32.PACK_AB_MERGE_C R15, RZ, R15, RZ ;  /* 0x0000000fff0f723e */ /* 0x000fca00048070ff */
[----:B------:R0:W-:Y:S01]  /*4160*/  @!P3 STG.E.U8 desc[UR16][R8.64+0x39], R15 ;  /* 0x0000390f0800b986 */ /* 0x0001e2000c101110 */
[----:B------:R-:W-:Y:S05]  /*4170*/  @P0 BRA `(.L_x_94) ;  /* 0x0000000000040947 */ /* 0x000fea0003800000 */
[----:B------:R2:W5:Y:S02]  /*4180*/  LDG.E.U8 R12, desc[UR16][R16.64+0x38] ;  /* 0x00003810100c7981 */ /* 0x000564000c1e1100 */
.L_x_94:
[----:B------:R-:W-:Y:S05]  /*4190*/  BSYNC B1 ;  /* 0x0000000000017941 */ /* 0x000fea0003800000 */
.L_x_93:
[----:B-----5:R-:W-:Y:S01]  /*41a0*/  LOP3.LUT R12, R12, 0xff, RZ, 0xc0, !PT ;  /* 0x000000ff0c0c7812 */ /* 0x020fe200078ec0ff */
[----:B------:R-:W-:Y:S01]  /*41b0*/  BSSY B1, `(.L_x_95) ;  /* 0x000000b000017945 */ /* 0x000fe20003800000 */
[----:B------:R-:W-:Y:S02]  /*41c0*/  ISETP.LT.OR P1, PT, R25, 0x9, !P1 ;  /* 0x000000091900780c */ /* 0x000fe40004f21670 */
[----:B------:R-:W-:-:S05]  /*41d0*/  F2FP.F16.E4M3.UNPACK_B R12, R12 ;  /* 0x0000000cff0c723e */ /* 0x000fca00020006ff */
[----:B01----:R-:W-:-:S05]  /*41e0*/  HADD2.F32 R9, -RZ, R12.H0_H0 ;  /* 0x2000000cff097230 */ /* 0x003fca0000004100 */
[----:B------:R-:W-:-:S04]  /*41f0*/  FMUL R8, R9, R10 ;  /* 0x0000000a09087220 */ /* 0x000fc80000400000 */
[----:B------:R-:W-:-:S05]  /*4200*/  FFMA R8, R11, R3, R8 ;  /* 0x000000030b087223 */ /* 0x000fca0000000008 */
[----:B------:R-:W-:Y:S02]  /*4210*/  F2FP.SATFINITE.E4M3.F32.PACK_AB_MERGE_C R9, RZ, R8, RZ ;  /* 0x00000008ff09723e */ /* 0x000fe400048070ff */
[----:B------:R-:W-:-:S03]  /*4220*/  PRMT R8, RZ, 0x7610, R8 ;  /* 0x00007610ff087816 */ /* 0x000fc60000000008 */
[----:B------:R0:W-:Y:S01]  /*4230*/  @!P0 STG.E.U8 desc[UR16][R6.64+0x38], R9 ;  /* 0x0000380906008986 */ /* 0x0001e2000c101110 */
[----:B------:R-:W-:Y:S05]  /*4240*/  @P1 BRA `(.L_x_96) ;  /* 0x0000000000041947 */ /* 0x000fea0003800000 */
[----:B------:R1:W5:Y:S02]  /*4250*/  LDG.E.U8 R8, desc[UR16][R16.64+0x39] ;  /* 0x0000391010087981 */ /* 0x000364000c1e1100 */
.L_x_96:
[----:B------:R-:W-:Y:S05]  /*4260*/  BSYNC B1 ;  /* 0x0000000000017941 */ /* 0x000fea0003800000 */
.L_x_95:
[----:B------:R-:W-:Y:S05]  /*4270*/  @P1 BRA `(.L_x_97) ;  /* 0x0000000800601947 */ /* 0x000fea0003800000 */
[----:B-----5:R-:W-:-:S04]  /*4280*/  LOP3.LUT R8, R8, 0xff, RZ, 0xc0, !PT ;  /* 0x000000ff08087812 */ /* 0x020fc800078ec0ff */
[----:B------:R-:W-:-:S05]  /*4290*/  F2FP.F16.E4M3.UNPACK_B R8, R8 ;  /* 0x00000008ff08723e */ /* 0x000fca00020006ff */
[----:B0-----:R-:W-:-:S05]  /*42a0*/  HADD2.F32 R9, -RZ, R8.H0_H0 ;  /* 0x20000008ff097230 */ /* 0x001fca0000004100 */
[----:B------:R-:W-:-:S04]  /*42b0*/  FMUL R9, R9, R10 ;  /* 0x0000000a09097220 */ /* 0x000fc80000400000 */
[----:B------:R-:W-:-:S05]  /*42c0*/  FFMA R9, R14, R3, R9 ;  /* 0x000000030e097223 */ /* 0x000fca0000000009 */
[----:B------:R-:W-:-:S05]  /*42d0*/  F2FP.SATFINITE.E4M3.F32.PACK_AB_MERGE_C R9, RZ, R9, RZ ;  /* 0x00000009ff09723e */ /* 0x000fca00048070ff */
[----:B------:R0:W-:Y:S01]  /*42e0*/  STG.E.U8 desc[UR16][R6.64+0x39], R9 ;  /* 0x0000390906007986 */ /* 0x0001e2000c101110 */
[----:B------:R-:W-:Y:S05]  /*42f0*/  BRA `(.L_x_97) ;  /* 0x0000000800407947 */ /* 0x000fea0003800000 */
.L_x_32:
[C---:B------:R-:W-:Y:S01]  /*4300*/  ISETP.GE.AND P3, PT, R26.reuse, 0x1, PT ;  /* 0x000000011a00780c */ /* 0x040fe20003f66270 */
[-C--:B--2---:R-:W-:Y:S01]  /*4310*/  FMUL R79, R79, R3.reuse ;  /* 0x000000034f4f7220 */ /* 0x084fe20000400000 */
[----:B------:R-:W-:Y:S01]  /*4320*/  ISETP.GE.AND P0, PT, R26, 0x2, PT ;  /* 0x000000021a00780c */ /* 0x000fe20003f06270 */
[-C--:B------:R-:W-:Y:S01]  /*4330*/  FMUL R78, R78, R3.reuse ;  /* 0x000000034e4e7220 */ /* 0x080fe20000400000 */
[----:B------:R-:W-:Y:S01]  /*4340*/  ISETP.LT.OR P1, PT, R25, 0x1, !P3 ;  /* 0x000000011900780c */ /* 0x000fe20005f21670 */
[-C--:B------:R-:W-:Y:S01]  /*4350*/  FMUL R77, R77, R3.reuse ;  /* 0x000000034d4d7220 */ /* 0x080fe20000400000 */
[C---:B------:R-:W-:Y:S01]  /*4360*/  ISETP.LT.OR P2, PT, R25.reuse, 0x1, !P0 ;  /* 0x000000011900780c */ /* 0x040fe20004741670 */
[-C--:B------:R-:W-:Y:S01]  /*4370*/  FMUL R76, R76, R3.reuse ;  /* 0x000000034c4c7220 */ /* 0x080fe20000400000 */
[----:B------:R-:W-:Y:S01]  /*4380*/  ISETP.LT.OR P3, PT, R25, 0x9, !P3 ;  /* 0x000000091900780c */ /* 0x000fe20005f61670 */
[----:B------:R-:W-:Y:S01]  /*4390*/  FMUL R75, R75, R3 ;  /* 0x000000034b4b7220 */ /* 0x000fe20000400000 */
[----:B------:R-:W-:Y:S01]  /*43a0*/  F2FP.SATFINITE.E4M3.F32.PACK_AB_MERGE_C R79, RZ, R79, RZ ;  /* 0x0000004fff4f723e */ /* 0x000fe200048070ff */
[-C--:B------:R-:W-:Y:S01]  /*43b0*/  FMUL R74, R74, R3.reuse ;  /* 0x000000034a4a7220 */ /* 0x080fe20000400000 */
[----:B------:R-:W-:Y:S01]  /*43c0*/  F2FP.SATFINITE.E4M3.F32.PACK_AB_MERGE_C R13, RZ, R78, RZ ;  /* 0x0000004eff0d723e */ /* 0x000fe200048070ff */
[----:B------:R-:W-:Y:S01]  /*43d0*/  FMUL R73, R73, R3 ;  /* 0x0000000349497220 */ /* 0x000fe20000400000 */
[----:B------:R-:W-:Y:S01]  /*43e0*/  F2FP.SATFINITE.E4M3.F32.PACK_AB_MERGE_C R77, RZ, R77, RZ ;  /* 0x0000004dff4d723e */ /* 0x000fe200048070ff */
[-C--:B------:R-:W-:Y:S01]  /*43f0*/  FMUL R72, R72, R3.reuse ;  /* 0x0000000348487220 */ /* 0x080fe20000400000 */
[----:B------:R-:W-:Y:S01]  /*4400*/  ISETP.LT.OR P0, PT, R25, 0x9, !P0 ;  /* 0x000000091900780c */ /* 0x000fe20004701670 */
[----:B------:R-:W-:Y:S01]  /*4410*/  @!P1 STG.E.U8 desc[UR16][R8.64], R79 ;  /* 0x0000004f08009986 */ /* 0x000fe2000c101110 */
[C---:B------:R-:W-:Y:S01]  /*4420*/  ISETP.GE.AND P1, PT, R26.reuse, 0x9, PT ;  /* 0x000000091a00780c */ /* 0x040fe20003f26270 */
[----:B------:R-:W-:Y:S01]  /*4430*/  FMUL R71, R71, R3 ;  /* 0x0000000347477220 */ /* 0x000fe20000400000 */
[----:B------:R-:W-:Y:S01]  /*4440*/  F2FP.SATFINITE.E4M3.F32.PACK_AB_MERGE_C R75, RZ, R75, RZ ;  /* 0x0000004bff4b723e */ /* 0x000fe200048070ff */
[----:B------:R0:W-:Y:S01]  /*4450*/  @!P2 STG.E.U8 desc[UR16][R8.64+0x1], R13 ;  /* 0x0000010d0800a986 */ /* 0x0001e2000c101110 */
[----:B------:R-:W-:Y:S01]  /*4460*/  ISETP.GE.AND P2, PT, R26, 0xa, PT ;  /* 0x0000000a1a00780c */ /* 0x000fe20003f46270 */
[-C--:B------:R-:W-:Y:S01]  /*4470*/  FMUL R70, R70, R3.reuse ;  /* 0x0000000346467220 */ /* 0x080fe20000400000 */
[----:B------:R-:W-:Y:S01]  /*4480*/  F2FP.SATFINITE.E4M3.F32.PACK_AB_MERGE_C R17, RZ, R74, RZ ;  /* 0x0000004aff11723e */ /* 0x000fe200048070ff */
[----:B------:R-:W-:Y:S01]  /*4490*/  @!P3 STG.E.U8 desc[UR16][R6.64], R77 ;  /* 0x0000004d0600b986 */ /* 0x000fe2000c101110 */
[C---:B------:R-:W-:Y:S01]  /*44a0*/  ISETP.LT.OR P3, PT, R25.reuse, 0x1, !P1 ;  /* 0x000000011900780c */ /* 0x040fe20004f61670 */
[-C--:B------:R-:W-:Y:S01]  /*44b0*/  FMUL R68, R68, R3.reuse ;  /* 0x0000000344447220 */ /* 0x080fe20000400000 */
[----:B------:R-:W-:Y:S01]  /*44c0*/  ISETP.LT.OR P5, PT, R25, 0x1, !P2 ;  /* 0x000000011900780c */ /* 0x000fe200057a1670 */
[-C--:B------:R-:W-:Y:S01]  /*44d0*/  FMUL R67, R67, R3.reuse ;  /* 0x0000000343437220 */ /* 0x080fe20000400000 */
[----:B------:R-:W-:Y:S01]  /*44e0*/  ISETP.LT.OR P1, PT, R25, 0x9, !P1 ;  /* 0x000000091900780c */ /* 0x000fe20004f21670 */
[----:B------:R-:W-:Y:S01]  /*44f0*/  FMUL R65, R65, R3 ;  /* 0x0000000341417220 */ /* 0x000fe20000400000 */
[----:B------:R-:W-:Y:S01]  /*4500*/  F2FP.SATFINITE.E4M3.F32.PACK_AB_MERGE_C R73, RZ, R73, RZ ;  /* 0x00000049ff49723e */ /* 0x000fe200048070ff */
[-C--:B------:R-:W-:Y:S01]  /*4510*/  FMUL R66, R66, R3.reuse ;  /* 0x0000000342427220 */ /* 0x080fe20000400000 */
[----:B0-----:R-:W-:Y:S01]  /*4520*/  F2FP.SATFINITE.E4M3.F32.PACK_AB_MERGE_C R13, RZ, R76, RZ ;  /* 0x0000004cff0d723e */ /* 0x001fe200048070ff */
[-C--:B------:R-:W-:Y:S01]  /*4530*/  FMUL R64, R64, R3.reuse ;  /* 0x0000000340407220 */ /* 0x080fe20000400000 */
[----:B------:R-:W-:Y:S01]  /*4540*/  ISETP.LT.OR P2, PT, R25, 0x9, !P2 ;  /* 0x000000091900780c */ /* 0x000fe20005741670 */
[-C--:B------:R-:W-:Y:S01]  /*4550*/  FMUL R63, R63, R3.reuse ;  /* 0x000000033f3f7220 */ /* 0x080fe20000400000 */
[----:B------:R-:W-:Y:S01]  /*4560*/  F2FP.SATFINITE.E4M3.F32.PACK_AB_MERGE_C R27, RZ, R72, RZ ;  /* 0x00000048ff1b723e */ /* 0x000fe200048070ff */
[----:B------:R0:W-:Y:S01]  /*4570*/  @!P0 STG.E.U8 desc[UR16][R6.64+0x1], R13 ;  /* 0x0000010d06008986 */ /* 0x0001e2000c101110 */
[C---:B------:R-:W-:Y:S01]  /*4580*/  ISETP.GE.AND P0, PT, R26.reuse, 0x11, PT ;  /* 0x000000111a00780c */ /* 0x040fe20003f06270 */
[----:B------:R-:W-:Y:S01]  /*4590*/  FMUL R61, R61, R3 ;  /* 0x000000033d3d7220 */ /* 0x000fe20000400000 */
[----:B------:R-:W-:Y:S01]  /*45a0*/  F2FP.SATFINITE.E4M3.F32.PACK_AB_MERGE_C R71, RZ, R71, RZ ;  /* 0x00000047ff47723e */ /* 0x000fe200048070ff */
[----:B------:R-:W-:Y:S01]  /*45b0*/  @!P3 STG.E.U8 desc[UR16][R8.64+0x8], R75 ;  /* 0x0000084b0800b986 */ /* 0x000fe2000c101110 */
[----:B------:R-:W-:Y:S01]  /*45c0*/  ISETP.GE.AND P3, PT, R26, 0x12, PT ;  /* 0x000000121a00780c */ /* 0x000fe20003f66270 */
[----:B------:R-:W-:Y:S01]  /*45d0*/  FMUL R62, R62, R3 ;  /* 0x000000033e3e7220 */ /* 0x000fe20000400000 */
[----:B------:R-:W-:Y:S01]  /*45e0*/  F2FP.SATFINITE.E4M3.F32.PACK_AB_MERGE_C R67, RZ, R67, RZ ;  /* 0x00000043ff43723e */ /* 0x000fe200048070ff */
[----:B------:R1:W-:Y:S01]  /*45f0*/  @!P5 STG.E.U8 desc[UR16][R8.64+0x9], R17 ;  /* 0x000009110800d986 */ /* 0x0003e2000c101110 */
[----:B------:R-:W-:Y:S01]  /*4600*/  ISETP.LT.OR P5, PT, R25, 0x1, !P3 ;  /* 0x000000011900780c */ /* 0x000fe20005fa1670 */
[-C--:B------:R-:W-:Y:S01]  /*4610*/  FMUL R59, R59, R3.reuse ;  /* 0x000000033b3b7220 */ /* 0x080fe20000400000 */
[C---:B------:R-:W-:Y:S01]  /*4620*/  ISETP.LT.OR P3, PT, R25.reuse, 0x9, !P3 ;  /* 0x000000091900780c */ /* 0x040fe20005f61670 */
[----:B------:R-:W-:Y:S01]  /*4630*/  @!P1 STG.E.U8 desc[UR16][R6.64+0x8], R73 ;  /* 0x0000084906009986 */ /* 0x000fe2000c101110 */
[----:B------:R-:W-:Y:S01]  /*4640*/  ISETP.LT.OR P1, PT, R25, 0x1, !P0 ;  /* 0x000000011900780c */ /* 0x000fe20004721670 */
[-C--:B------:R-:W-:Y:S01]  /*4650*/  FMUL R60, R60, R3.reuse ;  /* 0x000000033c3c7220 */ /* 0x080fe20000400000 */
[----:B0-----:R-:W-:Y:S01]  /*4660*/  F2FP.SATFINITE.E4M3.F32.PACK_AB_MERGE_C R13, RZ, R70, RZ ;  /* 0x00000046ff0d723e */ /* 0x001fe200048070ff */
[----:B------:R-:W-:Y:S01]  /*4670*/  @!P2 STG.E.U8 desc[UR16][R6.64+0x9], R27 ;  /* 0x0000091b0600a986 */ /* 0x000fe2000c101110 */
[----:B------:R-:W-:Y:S01]  /*4680*/  ISETP.GE.AND P2, PT, R26, 0x19, PT ;  /* 0x000000191a00780c */ /* 0x000fe20003f46270 */
[-C--:B------:R-:W-:Y:S01]  /*4690*/  FMUL R57, R57, R3.reuse ;  /* 0x0000000339397220 */ /* 0x080fe20000400000 */
[C---:B------:R-:W-:Y:S01]  /*46a0*/  ISETP.LT.OR P0, PT, R25.reuse, 0x9, !P0 ;  /* 0x000000091900780c */ /* 0x040fe20004701670 */
[-C--:B------:R-:W-:Y:S01]  /*46b0*/  FMUL R58, R58, R3.reuse ;  /* 0x000000033a3a7220 */ /* 0x080fe20000400000 */
[----:B------:R-:W-:Y:S01]  /*46c0*/  ISETP.LT.OR P6, PT, R25, 0x1, !P2 ;  /* 0x000000011900780c */ /* 0x000fe200057c1670 */
[----:B------:R0:W-:Y:S01]  /*46d0*/  @!P5 STG.E.U8 desc[UR16][R8.64+0x11], R13 ;  /* 0x0000110d0800d986 */ /* 0x0001e2000c101110 */
[----:B-1----:R-:W-:Y:S01]  /*46e0*/  F2FP.SATFINITE.E4M3.F32.PACK_AB_MERGE_C R17, RZ, R68, RZ ;  /* 0x00000044ff11723e */ /* 0x002fe200048070ff */
[----:B------:R-:W-:Y:S01]  /*46f0*/  FMUL R56, R56, R3 ;  /* 0x0000000338387220 */ /* 0x000fe20000400000 */
[----:B------:R-:W-:Y:S01]  /*4700*/  F2FP.SATFINITE.E4M3.F32.PACK_AB_MERGE_C R65, RZ, R65, RZ ;  /* 0x00000041ff41723e */ /* 0x000fe200048070ff */
[----:B------:R-:W-:Y:S01]  /*4710*/  @!P1 STG.E.U8 desc[UR16][R8.64+0x10], R71 ;  /* 0x0000104708009986 */ /* 0x000fe2000c101110 */
[----:B------:R-:W-:Y:S01]  /*4720*/  ISETP.GE.AND P1, PT, R26, 0x1a, PT ;  /* 0x0000001a1a00780c */ /* 0x000fe20003f26270 */
[-C--:B------:R-:W-:Y:S01]  /*4730*/  FMUL R23, R23, R3.reuse ;  /* 0x0000000317177220 */ /* 0x080fe20000400000 */
[C---:B------:R-:W-:Y:S01]  /*4740*/  ISETP.LT.OR P2, PT, R25.reuse, 0x9, !P2 ;  /* 0x000000091900780c */ /* 0x040fe20005741670 */
[----:B------:R1:W-:Y:S01]  /*4750*/  @!P3 STG.E.U8 desc[UR16][R6.64+0x11], R17 ;  /* 0x000011110600b986 */ /* 0x0003e2000c101110 */
[----:B------:R-:W-:Y:S01]  /*4760*/  ISETP.LT.OR P5, PT, R25, 0x1, !P1 ;  /* 0x000000011900780c */ /* 0x000fe20004fa1670 */
[-C--:B------:R-:W-:Y:S01]  /*4770*/  FMUL R21, R21, R3.reuse ;  /* 0x0000000315157220 */ /* 0x080fe20000400000 */
[----:B------:R-:W-:Y:S01]  /*4780*/  ISETP.LT.OR P3, PT, R25, 0x9, !P1 ;  /* 0x000000091900780c */ /* 0x000fe20004f61670 */
[----:B------:R-:W-:Y:S01]  /*4790*/  @!P0 STG.E.U8 desc[UR16][R6.64+0x10], R67 ;  /* 0x0000104306008986 */ /* 0x000fe2000c101110 */
[----:B0-----:R-:W-:Y:S01]  /*47a0*/  F2FP.SATFINITE.E4M3.F32.PACK_AB_MERGE_C R13, RZ, R66, RZ ;  /* 0x00000042ff0d723e */ /* 0x001fe200048070ff */
[-C--:B------:R-:W-:Y:S01]  /*47b0*/  FMUL R22, R22, R3.reuse ;  /* 0x0000000316167220 */ /* 0x080fe20000400000 */
[C---:B------:R-:W-:Y:S01]  /*47c0*/  ISETP.GE.AND P0, PT, R26.reuse, 0x21, PT ;  /* 0x000000211a00780c */ /* 0x040fe20003f06270 */
[----:B------:R-:W-:Y:S01]  /*47d0*/  @!P6 STG.E.U8 desc[UR16][R8.64+0x18], R65 ;  /* 0x000018410800e986 */ /* 0x000fe2000c101110 */
[----:B------:R-:W-:Y:S01]  /*47e0*/  ISETP.GE.AND P1, PT, R26, 0x22, PT ;  /* 0x000000221a00780c */ /* 0x000fe20003f26270 */
[-C--:B------:R-:W-:Y:S01]  /*47f0*/  FMUL R19, R19, R3.reuse ;  /* 0x0000000313137220 */ /* 0x080fe20000400000 */
[C---:B------:R-:W-:Y:S01]  /*4800*/  ISETP.LT.OR P6, PT, R25.reuse, 0x1, !P0 ;  /* 0x000000011900780c */ /* 0x040fe200047c1670 */
[-C--:B------:R-:W-:Y:S01]  /*4810*/  FMUL R20, R20, R3.reuse ;  /* 0x0000000314147220 */ /* 0x080fe20000400000 */
[----:B-1----:R-:W-:Y:S01]  /*4820*/  F2FP.SATFINITE.E4M3.F32.PACK_AB_MERGE_C R17, RZ, R64, RZ ;  /* 0x00000040ff11723e */ /* 0x002fe200048070ff */
[----:B------:R0:W-:Y:S01]  /*4830*/  @!P5 STG.E.U8 desc[UR16][R8.64+0x19], R13 ;  /* 0x0000190d0800d986 */ /* 0x0001e2000c101110 */
[----:B------:R-:W-:Y:S01]  /*4840*/  ISETP.LT.OR P5, PT, R25, 0x1, !P1 ;  /* 0x000000011900780c */ /* 0x000fe20004fa1670 */
[----:B------:R-:W-:Y:S01]  /*4850*/  FMUL R15, R15, R3 ;  /* 0x000000030f0f7220 */ /* 0x000fe20000400000 */
[----:B------:R-:W-:Y:S01]  /*4860*/  F2FP.SATFINITE.E4M3.F32.PACK_AB_MERGE_C R63, RZ, R63, RZ ;  /* 0x0000003fff3f723e */ /* 0x000fe200048070ff */
[----:B------:R1:W-:Y:S01]  /*4870*/  @!P3 STG.E.U8 desc[UR16][R6.64+0x19], R17 ;  /* 0x000019110600b986 */ /* 0x0003e2000c101110 */
[----:B------:R-:W-:Y:S01]  /*4880*/  F2FP.SATFINITE.E4M3.F32.PACK_AB_MERGE_C R61, RZ, R61, RZ ;  /* 0x0000003dff3d723e */ /* 0x000fe200048070ff */
[-C--:B------:R-:W-:Y:S01]  /*4890*/  FMUL R18, R18, R3.reuse ;  /* 0x0000000312127220 */ /* 0x080fe20000400000 */
[----:B------:R-:W-:Y:S01]  /*48a0*/  F2FP.SATFINITE.E4M3.F32.PACK_AB_MERGE_C R27, RZ, R62, RZ ;  /* 0x0000003eff1b723e */ /* 0x000fe200048070ff */
[----:B------:R-:W-:Y:S01]  /*48b0*/  @!P2 STG.E.U8 desc[UR16][R6.64+0x18], R63 ;  /* 0x0000183f0600a986 */ /* 0x000fe2000c101110 */
[----:B------:R-:W-:Y:S01]  /*48c0*/  ISETP.LT.OR P3, PT, R25, 0x9, !P1 ;  /* 0x000000091900780c */ /* 0x000fe20004f61670 */
[-C--:B------:R-:W-:Y:S01]  /*48d0*/  FMUL R11, R11, R3.reuse ;  /* 0x000000030b0b7220 */ /* 0x080fe20000400000 */
[----:B------:R-:W-:Y:S01]  /*48e0*/  ISETP.GE.AND P2, PT, R26, 0x29, PT ;  /* 0x000000291a00780c */ /* 0x000fe20003f46270 */
[----:B------:R-:W-:Y:S01]  /*48f0*/  @!P6 STG.E.U8 desc[UR16][R8.64+0x20], R61 ;  /* 0x0000203d0800e986 */ /* 0x000fe2000c101110 */
[C---:B------:R-:W-:Y:S01]  /*4900*/  ISETP.LT.OR P0, PT, R25.reuse, 0x9, !P0 ;  /* 0x000000091900780c */ /* 0x040fe20004701670 */
[----:B------:R-:W-:Y:S01]  /*4910*/  FMUL R14, R14, R3 ;  /* 0x000000030e0e7220 */ /* 0x000fe20000400000 */
[----:B------:R-:W-:Y:S01]  /*4920*/  ISETP.GE.AND P1, PT, R26, 0x2a, PT ;  /* 0x0000002a1a00780c */ /* 0x000fe20003f26270 */
[----:B------:R-:W-:Y:S01]  /*4930*/  @!P5 STG.E.U8 desc[UR16][R8.64+0x21], R27 ;  /* 0x0000211b0800d986 */ /* 0x000fe2000c101110 */
[----:B------:R-:W-:-:S02]  /*4940*/  ISETP.LT.OR P6, PT, R25, 0x1, !P2 ;  /* 0x000000011900780c */ /* 0x000fc400057c1670 */
[C---:B------:R-:W-:Y:S02]  /*4950*/  ISETP.LT.OR P5, PT, R25.reuse, 0x1, !P1 ;  /* 0x000000011900780c */ /* 0x040fe40004fa1670 */
[----:B------:R-:W-:Y:S02]  /*4960*/  F2FP.SATFINITE.E4M3.F32.PACK_AB_MERGE_C R59, RZ, R59, RZ ;  /* 0x0000003bff3b723e */ /* 0x000fe400048070ff */
[----:B0-----:R-:W-:Y:S02]  /*4970*/  F2FP.SATFINITE.E4M3.F32.PACK_AB_MERGE_C R13, RZ, R60, RZ ;  /* 0x0000003cff0d723e */ /* 0x001fe400048070ff */
[----:B------:R-:W-:Y:S01]  /*4980*/  F2FP.SATFINITE.E4M3.F32.PACK_AB_MERGE_C R57, RZ, R57, RZ ;  /* 0x00000039ff39723e */ /* 0x000fe200048070ff */
[----:B------:R-:W-:Y:S01]  /*4990*/  @!P0 STG.E.U8 desc[UR16][R6.64+0x20], R59 ;  /* 0x0000203b06008986 */ /* 0x000fe2000c101110 */
[----:B-1----:R-:W-:Y:S02]  /*49a0*/  F2FP.SATFINITE.E4M3.F32.PACK_AB_MERGE_C R17, RZ, R58, RZ ;  /* 0x0000003aff11723e */ /* 0x002fe400048070ff */
[C---:B------:R-:W-:Y:S01]  /*49b0*/  ISETP.LT.OR P1, PT, R25.reuse, 0x9, !P1 ;  /* 0x000000091900780c */ /* 0x040fe20004f21670 */
[----:B------:R0:W-:Y:S01]  /*49c0*/  @!P3 STG.E.U8 desc[UR16][R6.64+0x21], R13 ;  /* 0x0000210d0600b986 */ /* 0x0001e2000c101110 */
[----:B------:R-:W-:-:S02]  /*49d0*/  ISETP.LT.OR P2, PT, R25, 0x9, !P2 ;  /* 0x000000091900780c */ /* 0x000fc40005741670 */
[C---:B------:R-:W-:Y:S01]  /*49e0*/  ISETP.GE.AND P3, PT, R26.reuse, 0x31, PT ;  /* 0x000000311a00780c */ /* 0x040fe20003f66270 */
[----:B------:R-:W-:Y:S01]  /*49f0*/  @!P6 STG.E.U8 desc[UR16][R8.64+0x28], R57 ;  /* 0x000028390800e986 */ /* 0x000fe2000c101110 */
[----:B------:R-:W-:Y:S02]  /*4a00*/  ISETP.GE.AND P0, PT, R26, 0x32, PT ;  /* 0x000000321a00780c */ /* 0x000fe40003f06270 */
[----:B------:R-:W-:Y:S01]  /*4a10*/  F2FP.SATFINITE.E4M3.F32.PACK_AB_MERGE_C R23, RZ, R23, RZ ;  /* 0x00000017ff17723e */ /* 0x000fe200048070ff */
[----:B------:R1:W-:Y:S01]  /*4a20*/  @!P5 STG.E.U8 desc[UR16][R8.64+0x29], R17 ;  /* 0x000029110800d986 */ /* 0x0003e2000c101110 */
[C---:B------:R-:W-:Y:S02]  /*4a30*/  ISETP.LT.OR P5, PT, R25.reuse, 0x1, !P3 ;  /* 0x000000011900780c */ /* 0x040fe40005fa1670 */
[----:B------:R-:W-:Y:S02]  /*4a40*/  ISETP.LT.OR P6, PT, R25, 0x1, !P0 ;  /* 0x000000011900780c */ /* 0x000fe400047c1670 */
[----:B0-----:R-:W-:Y:S01]  /*4a50*/  F2FP.SATFINITE.E4M3.F32.PACK_AB_MERGE_C R13, RZ, R56, RZ ;  /* 0x00000038ff0d723e */ /* 0x001fe200048070ff */
[----:B------:R-:W-:Y:S01]  /*4a60*/  @!P2 STG.E.U8 desc[UR16][R6.64+0x28], R23 ;  /* 0x000028170600a986 */ /* 0x000fe2000c101110 */
[----:B------:R-:W-:-:S02]  /*4a70*/  F2FP.SATFINITE.E4M3.F32.PACK_AB_MERGE_C R21, RZ, R21, RZ ;  /* 0x00000015ff15723e */ /* 0x000fc400048070ff */
[C---:B------:R-:W-:Y:S01]  /*4a80*/  ISETP.GE.AND P2, PT, R26.reuse, 0x3a, PT ;  /* 0x0000003a1a00780c */ /* 0x040fe20003f46270 */
[----:B------:R0:W-:Y:S01]  /*4a90*/  @!P1 STG.E.U8 desc[UR16][R6.64+0x29], R13 ;  /* 0x0000290d06009986 */ /* 0x0001e2000c101110 */
[C---:B------:R-:W-:Y:S02]  /*4aa0*/  ISETP.LT.OR P1, PT, R25.reuse, 0x9, !P3 ;  /* 0x000000091900780c */ /* 0x040fe40005f21670 */
[----:B-1----:R-:W-:Y:S01]  /*4ab0*/  F2FP.SATFINITE.E4M3.F32.PACK_AB_MERGE_C R17, RZ, R22, RZ ;  /* 0x00000016ff11723e */ /* 0x002fe200048070ff */
[----:B------:R-:W-:Y:S01]  /*4ac0*/  @!P5 STG.E.U8 desc[UR16][R8.64+0x30], R21 ;  /* 0x000030150800d986 */ /* 0x000fe2000c101110 */
[----:B------:R-:W-:Y:S02]  /*4ad0*/  ISETP.GE.AND P3, PT, R26, 0x39, PT ;  /* 0x000000391a00780c */ /* 0x000fe40003f66270 */
[C---:B------:R-:W-:Y:S01]  /*4ae0*/  ISETP.LT.OR P0, PT, R25.reuse, 0x9, !P0 ;  /* 0x000000091900780c */ /* 0x040fe20004701670 */
[----:B------:R1:W-:Y:S01]  /*4af0*/  @!P6 STG.E.U8 desc[UR16][R8.64+0x31], R17 ;  /* 0x000031110800e986 */ /* 0x0003e2000c101110 */
[----:B------:R-:W-:-:S02]  /*4b00*/  ISETP.LT.OR P5, PT, R25, 0x1, !P3 ;  /* 0x000000011900780c */ /* 0x000fc40005fa1670 */
[C---:B------:R-:W-:Y:S02]  /*4b10*/  ISETP.LT.OR P6, PT, R25.reuse, 0x1, !P2 ;  /* 0x000000011900780c */ /* 0x040fe400057c1670 */
[C---:B------:R-:W-:Y:S02]  /*4b20*/  ISETP.LT.OR P3, PT, R25.reuse, 0x9, !P3 ;  /* 0x000000091900780c */ /* 0x040fe40005f61670 */
[----:B------:R-:W-:Y:S02]  /*4b30*/  ISETP.LT.OR P2, PT, R25, 0x9, !P2 ;  /* 0x000000091900780c */ /* 0x000fe40005741670 */
[----:B------:R-:W-:Y:S02]  /*4b40*/  F2FP.SATFINITE.E4M3.F32.PACK_AB_MERGE_C R19, RZ, R19, RZ ;  /* 0x00000013ff13723e */ /* 0x000fe400048070ff */
[----:B0-----:R-:W-:Y:S02]  /*4b50*/  F2FP.SATFINITE.E4M3.F32.PACK_AB_MERGE_C R13, RZ, R20, RZ ;  /* 0x00000014ff0d723e */ /* 0x001fe400048070ff */
[----:B------:R-:W-:Y:S01]  /*4b60*/  F2FP.SATFINITE.E4M3.F32.PACK_AB_MERGE_C R15, RZ, R15, RZ ;  /* 0x0000000fff0f723e */ /* 0x000fe200048070ff */
[----:B------:R0:W-:Y:S01]  /*4b70*/  @!P1 STG.E.U8 desc[UR16][R6.64+0x30], R19 ;  /* 0x0000301306009986 */ /* 0x0001e2000c101110 */
[----:B-1----:R-:W-:-:S02]  /*4b80*/  F2FP.SATFINITE.E4M3.F32.PACK_AB_MERGE_C R17, RZ, R18, RZ ;  /* 0x00000012ff11723e */ /* 0x002fc400048070ff */
[----:B------:R-:W-:Y:S01]  /*4b90*/  F2FP.SATFINITE.E4M3.F32.PACK_AB_MERGE_C R11, RZ, R11, RZ ;  /* 0x0000000bff0b723e */ /* 0x000fe200048070ff */
[----:B------:R0:W-:Y:S01]  /*4ba0*/  @!P0 STG.E.U8 desc[UR16][R6.64+0x31], R13 ;  /* 0x0000310d06008986 */ /* 0x0001e2000c101110 */
[----:B------:R-:W-:-:S03]  /*4bb0*/  F2FP.SATFINITE.E4M3.F32.PACK_AB_MERGE_C R21, RZ, R14, RZ ;  /* 0x0000000eff15723e */ /* 0x000fc600048070ff */
[----:B------:R0:W-:Y:S04]  /*4bc0*/  @!P5 STG.E.U8 desc[UR16][R8.64+0x38], R15 ;  /* 0x0000380f0800d986 */ /* 0x0001e8000c101110 */
[----:B------:R0:W-:Y:S04]  /*4bd0*/  @!P6 STG.E.U8 desc[UR16][R8.64+0x39], R17 ;  /* 0x000039110800e986 */ /* 0x0001e8000c101110 */
[----:B------:R0:W-:Y:S04]  /*4be0*/  @!P3 STG.E.U8 desc[UR16][R6.64+0x38], R11 ;  /* 0x0000380b0600b986 */ /* 0x0001e8000c101110 */
[----:B------:R0:W-:Y:S02]  /*4bf0*/  @!P2 STG.E.U8 desc[UR16][R6.64+0x39], R21 ;  /* 0x000039150600a986 */ /* 0x0001e4000c101110 */
.L_x_97:
[----:B------:R-:W-:Y:S05]  /*4c00*/  BSYNC B0 ;  /* 0x0000000000007941 */ /* 0x000fea0003800000 */
.L_x_31:
[----:B------:R-:W-:Y:S01]  /*4c10*/  ULDC UR6, c[0x0][0xc] ;  /* 0x0000030000067ab9 */ /* 0x000fe20000000800 */
[----:B------:R-:W-:Y:S01]  /*4c20*/  ULDC UR7, c[0x0][0x10] ;  /* 0x0000040000077ab9 */ /* 0x000fe20000000800 */
[----:B0-----:R-:W0:Y:S01]  /*4c30*/  LDC R9, c[0x0][0x14] ;  /* 0x00000500ff097b82 */ /* 0x001e220000000800 */
[----:B------:R-:W-:Y:S01]  /*4c40*/  UIMAD.WIDE.U32 UR6, UR6, UR7, URZ ;  /* 0x00000007060672a5 */ /* 0x000fe2000f8e003f */
[----:B------:R-:W-:Y:S02]  /*4c50*/  IMAD.MOV.U32 R6, RZ, RZ, R0 ;  /* 0x000000ffff067224 */ /* 0x000fe400078e0000 */
[----:B------:R-:W-:Y:S02]  /*4c60*/  IMAD.MOV.U32 R7, RZ, RZ, R5 ;  /* 0x000000ffff077224 */ /* 0x000fe400078e0005 */
[----:B------:R-:W-:Y:S02]  /*4c70*/  IMAD.MOV.U32 R12, RZ, RZ, -0x1 ;  /* 0xffffffffff0c7424 */ /* 0x000fe400078e00ff */
[----:B------:R-:W-:-:S02]  /*4c80*/  IMAD.MOV.U32 R69, RZ, RZ, -0x1 ;  /* 0xffffffffff457424 */ /* 0x000fc400078e00ff */
[----:B0-----:R-:W-:-:S04]  /*4c90*/  IMAD.WIDE.U32 R6, R9, UR6, R6 ;  /* 0x0000000609067c25 */ /* 0x001fc8000f8e0006 */
[----:B------:R-:W-:Y:S01]  /*4ca0*/  IMAD R5, R9, UR7, RZ ;  /* 0x0000000709057c24 */ /* 0x000fe2000f8e02ff */
[----:B------:R-:W-:Y:S01]  /*4cb0*/  ULDC.64 UR6, c[0x0][0x650] ;  /* 0x0001940000067ab9 */ /* 0x000fe20000000a00 */
[----:B------:R-:W-:Y:S01]  /*4cc0*/  IMAD.MOV.U32 R0, RZ, RZ, R6 ;  /* 0x000000ffff007224 */ /* 0x000fe200078e0006 */
[----:B------:R-:W-:Y:S01]  /*4cd0*/  ISETP.GE.U32.AND P0, PT, R6, UR6, PT ;  /* 0x0000000606007c0c */ /* 0x000fe2000bf06070 */
[----:B------:R-:W-:Y:S01]  /*4ce0*/  IMAD.IADD R5, R7, 0x1, R5 ;  /* 0x0000000107057824 */ /* 0x000fe200078e0205 */
[----:B------:R-:W-:-:S04]  /*4cf0*/  PRMT R7, RZ, 0x7610, R7 ;  /* 0x00007610ff077816 */ /* 0x000fc80000000007 */
[----:B------:R-:W-:-:S13]  /*4d00*/  ISETP.GE.U32.AND.EX P0, PT, R5, UR7, PT, P0 ;  /* 0x0000000705007c0c */ /* 0x000fda000bf06100 */
[----:B------:R-:W-:Y:S05]  /*4d10*/  @P0 BRA `(.L_x_98) ;  /* 0x0000000400640947 */ /* 0x000fea0003800000 */
[----:B------:R-:W0:Y:S01]  /*4d20*/  S2R R20, SR_CTAID.X ;  /* 0x0000000000147919 */ /* 0x000e220000002500 */
[----:B------:R-:W0:Y:S01]  /*4d30*/  LDC.64 R14, c[0x0][0x628] ;  /* 0x00018a00ff0e7b82 */ /* 0x000e220000000a00 */
[----:B------:R-:W-:Y:S01]  /*4d40*/  ULDC UR6, c[0x0][0x150] ;  /* 0x0000540000067ab9 */ /* 0x000fe20000000800 */
[----:B------:R-:W-:Y:S01]  /*4d50*/  IMAD.MOV.U32 R12, RZ, RZ, R0 ;  /* 0x000000ffff0c7224 */ /* 0x000fe200078e0000 */
[----:B------:R-:W0:Y:S01]  /*4d60*/  S2R R22, SR_CTAID.Y ;  /* 0x0000000000167919 */ /* 0x000e220000002600 */
[----:B------:R-:W-:-:S04]  /*4d70*/  IMAD.MOV.U32 R13, RZ, RZ, R5 ;  /* 0x000000ffff0d7224 */ /* 0x000fc800078e0005 */
[----:B------:R-:W0:Y:S08]  /*4d80*/  LDC R23, c[0x0][0x144] ;  /* 0x00005100ff177b82 */ /* 0x000e300000000800 */
[----:B-1234-:R-:W1:Y:S08]  /*4d90*/  LDC R16, c[0x0][0x630] ;  /* 0x00018c00ff107b82 */ /* 0x01ee700000000800 */
[----:B------:R-:W2:Y:S01]  /*4da0*/  LDC.64 R18, c[0x0][0x620] ;  /* 0x00018800ff127b82 */ /* 0x000ea20000000a00 */
[----:B0-----:R-:W-:-:S04]  /*4db0*/  ISETP.NE.U32.AND P0, PT, R14, RZ, PT ;  /* 0x000000ff0e00720c */ /* 0x001fc80003f05070 */
[----:B------:R-:W-:Y:S02]  /*4dc0*/  ISETP.NE.AND.EX P0, PT, R15, RZ, PT, P0 ;  /* 0x000000ff0f00720c */ /* 0x000fe40003f05300 */
[----:B------:R-:W-:-:S05]  /*4dd0*/  I2FP.F32.U32 R6, R20 ;  /* 0x0000001400067245 */ /* 0x000fca0000201000 */
[----:B------:R-:W-:-:S04]  /*4de0*/  FMUL R6, R6, UR6 ;  /* 0x0000000606067c20 */ /* 0x000fc80008400000 */
[----:B------:R0:W3:Y:S02]  /*4df0*/  F2I.U32.TRUNC.NTZ R21, R6 ;  /* 0x0000000600157305 */ /* 0x0000e4000020f000 */
[----:B-1----:R-:W-:Y:S05]  /*4e00*/  @!P0 BRA `(.L_x_99) ;  /* 0x0000000000288947 */ /* 0x002fea0003800000 */
[----:B------:R-:W1:Y:S02]  /*4e10*/  LDC R7, c[0x0][0x634] ;  /* 0x00018d00ff077b82 */ /* 0x000e640000000800 */
[----:B-1----:R-:W-:-:S05]  /*4e20*/  IADD3 R11, P0, R0, R7, RZ ;  /* 0x00000007000b7210 */ /* 0x002fca0007f1e0ff */
[----:B------:R-:W-:-:S04]  /*4e30*/  IMAD.X R17, RZ, RZ, R5, P0 ;  /* 0x000000ffff117224 */ /* 0x000fc800000e0605 */
[----:B0-----:R-:W-:-:S04]  /*4e40*/  IMAD.WIDE.U32 R6, R17, R14, RZ ;  /* 0x0000000e11067225 */ /* 0x001fc800078e00ff */
[----:B-----5:R-:W-:-:S04]  /*4e50*/  IMAD.WIDE.U32 R8, P0, R11, R15, R6 ;  /* 0x0000000f0b087225 */ /* 0x020fc80007800006 */
[----:B------:R-:W-:-:S04]  /*4e60*/  IMAD.WIDE.U32 R6, R11, R14, RZ ;  /* 0x0000000e0b067225 */ /* 0x000fc800078e00ff */
[----:B------:R-:W-:Y:S01]  /*4e70*/  IMAD.X R13, RZ, RZ, RZ, P0 ;  /* 0x000000ffff0d7224 */ /* 0x000fe200000e06ff */
[----:B------:R-:W-:Y:S01]  /*4e80*/  IADD3 RZ, P0, R7, R8, RZ ;  /* 0x0000000807ff7210 */ /* 0x000fe20007f1e0ff */
[----:B------:R-:W-:-:S04]  /*4e90*/  IMAD.MOV.U32 R12, RZ, RZ, R9 ;  /* 0x000000ffff0c7224 */ /* 0x000fc800078e0009 */
[----:B------:R-:W-:-:S08]  /*4ea0*/  IMAD.WIDE.U32.X R12, R17, R15, R12, P0 ;  /* 0x0000000f110c7225 */ /* 0x000fd000000e040c */
.L_x_99:
[-CC-:B------:R-:W-:Y:S01]  /*4eb0*/  SHF.R.U64 R69, R12, R16.reuse, R13.reuse ;  /* 0x000000100c457219 */ /* 0x180fe2000000120d */
[----:B------:R-:W1:Y:S01]  /*4ec0*/  LDC.64 R28, c[0x0][0x640] ;  /* 0x00019000ff1c7b82 */ /* 0x000e620000000a00 */
[----:B0-----:R-:W-:Y:S01]  /*4ed0*/  SHF.R.U32.HI R6, RZ, R16, R13 ;  /* 0x00000010ff067219 */ /* 0x001fe2000001160d */
[----:B---3--:R-:W-:Y:S01]  /*4ee0*/  IMAD.MOV R21, RZ, RZ, -R21 ;  /* 0x000000ffff157224 */ /* 0x008fe200078e0a15 */
[----:B------:R-:W-:Y:S01]  /*4ef0*/  IADD3 R9, P0, RZ, -R69, RZ ;  /* 0x80000045ff097210 */ /* 0x000fe20007f1e0ff */
[----:B------:R-:W-:Y:S01]  /*4f00*/  ULDC UR6, c[0x0][0x154] ;  /* 0x0000550000067ab9 */ /* 0x000fe20000000800 */
[----:B------:R-:W-:Y:S02]  /*4f10*/  IMAD.MOV.U32 R11, RZ, RZ, 0x1 ;  /* 0x00000001ff0b7424 */ /* 0x000fe400078e00ff */
[----:B------:R-:W-:Y:S01]  /*4f20*/  IMAD R21, R23, R21, R20 ;  /* 0x0000001517157224 */ /* 0x000fe200078e0214 */
[----:B------:R-:W0:Y:S01]  /*4f30*/  LDC R12, c[0x0][0x618] ;  /* 0x00018600ff0c7b82 */ /* 0x000e220000000800 */
[----:B------:R-:W-:-:S02]  /*4f40*/  IMAD.X R7, RZ, RZ, ~R6, P0 ;  /* 0x000000ffff077224 */ /* 0x000fc400000e0e06 */
[----:B------:R-:W-:Y:S02]  /*4f50*/  IMAD.MOV.U32 R6, RZ, RZ, R0 ;  /* 0x000000ffff067224 */ /* 0x000fe400078e0000 */
[-C--:B--2--5:R-:W-:Y:S02]  /*4f60*/  IMAD R8, R7, R18.reuse, RZ ;  /* 0x0000001207087224 */ /* 0x0a4fe400078e02ff */
[----:B------:R-:W-:Y:S01]  /*4f70*/  IMAD.MOV.U32 R7, RZ, RZ, R5 ;  /* 0x000000ffff077224 */ /* 0x000fe200078e0005 */
[----:B------:R-:W2:Y:S01]  /*4f80*/  LDC R24, c[0x0][0x608] ;  /* 0x00018200ff187b82 */ /* 0x000ea20000000800 */
[----:B------:R-:W-:-:S04]  /*4f90*/  IMAD.WIDE.U32 R6, R9, R18, R6 ;  /* 0x0000001209067225 */ /* 0x000fc800078e0006 */
[----:B------:R-:W-:-:S03]  /*4fa0*/  IMAD R9, R9, R19, R8 ;  /* 0x0000001309097224 */ /* 0x000fc600078e0208 */
[----:B------:R-:W3:Y:S01]  /*4fb0*/  LDC R26, c[0x0][0x658] ;  /* 0x00019600ff1a7b82 */ /* 0x000ee20000000800 */
[----:B------:R-:W-:Y:S01]  /*4fc0*/  I2FP.F32.U32 R8, R22 ;  /* 0x0000001600087245 */ /* 0x000fe20000201000 */
[----:B------:R-:W-:Y:S01]  /*4fd0*/  IMAD.IADD R7, R7, 0x1, R9 ;  /* 0x0000000107077824 */ /* 0x000fe200078e0209 */
[----:B-1----:R-:W-:Y:S01]  /*4fe0*/  ISETP.NE.U32.AND P0, PT, R28, RZ, PT ;  /* 0x000000ff1c00720c */ /* 0x002fe20003f05070 */
[----:B------:R-:W-:Y:S02]  /*4ff0*/  IMAD.MOV.U32 R9, RZ, RZ, -0x1 ;  /* 0xffffffffff097424 */ /* 0x000fe400078e00ff */
[----:B------:R-:W-:Y:S02]  /*5000*/  FMUL R8, R8, UR6 ;  /* 0x0000000608087c20 */ /* 0x000fe40008400000 */
[----:B------:R-:W1:Y:S01]  /*5010*/  LDC R19, c[0x0][0x148] ;  /* 0x00005200ff137b82 */ /* 0x000e620000000800 */
[----:B0-----:R-:W-:Y:S01]  /*5020*/  SHF.R.U64 R16, R6, R12, R7 ;  /* 0x0000000c06107219 */ /* 0x001fe20000001207 */
[----:B------:R0:W4:Y:S01]  /*5030*/  F2I.U32.TRUNC.NTZ R17, R8 ;  /* 0x0000000800117305 */ /* 0x000122000020f000 */
[----:B------:R-:W-:-:S02]  /*5040*/  ISETP.NE.AND.EX P0, PT, R29, RZ, PT, P0 ;  /* 0x000000ff1d00720c */ /* 0x000fc40003f05300 */
[----:B------:R-:W-:-:S03]  /*5050*/  SHF.R.U32.HI R7, RZ, R12, R7 ;  /* 0x0000000cff077219 */ /* 0x000fc60000011607 */
[----:B------:R-:W0:Y:S01]  /*5060*/  LDC R20, c[0x0][0x600] ;  /* 0x00018000ff147b82 */ /* 0x000e220000000800 */
[-CC-:B--2---:R-:W-:Y:S02]  /*5070*/  SHF.R.U64 R14, R16, R24.reuse, R7.reuse ;  /* 0x00000018100e7219 */ /* 0x184fe40000001207 */
[----:B------:R-:W-:-:S05]  /*5080*/  SHF.R.U32.HI R7, RZ, R24, R7 ;  /* 0x00000018ff077219 */ /* 0x000fca0000011607 */
[----:B------:R-:W2:Y:S01]  /*5090*/  LDC R25, c[0x0][0x648] ;  /* 0x00019200ff197b82 */ /* 0x000ea20000000800 */
[-CC-:B---3--:R-:W-:Y:S02]  /*50a0*/  SHF.R.U64 R18, R14, R26.reuse, R7.reuse ;  /* 0x0000001a0e127219 */ /* 0x188fe40000001207 */
[-C--:B------:R-:W-:Y:S02]  /*50b0*/  SHF.L.U32 R9, R9, R26.reuse, RZ ;  /* 0x0000001a09097219 */ /* 0x080fe400000006ff */
[-C--:B------:R-:W-:Y:S01]  /*50c0*/  SHF.R.U32.HI R7, RZ, R26.reuse, R7 ;  /* 0x0000001aff077219 */ /* 0x080fe20000011607 */
[----:B------:R-:W-:Y:S01]  /*50d0*/  IMAD.MOV.U32 R6, RZ, RZ, R18 ;  /* 0x000000ffff067224 */ /* 0x000fe200078e0012 */
[----:B------:R-:W-:Y:S01]  /*50e0*/  SHF.L.U32 R24, R11, R26, RZ ;  /* 0x0000001a0b187219 */ /* 0x000fe200000006ff */
[----:B------:R-:W3:Y:S01]  /*50f0*/  LDC R27, c[0x0][0x638] ;  /* 0x00018e00ff1b7b82 */ /* 0x000ee20000000800 */
[----:B------:R-:W-:-:S07]  /*5100*/  LOP3.LUT R23, RZ, R9, RZ, 0x33, !PT ;  /* 0x00000009ff177212 */ /* 0x000fce00078e33ff */
[----:B------:R-:W0:Y:S01]  /*5110*/  LDC R30, c[0x0][0x610] ;  /* 0x00018400ff1e7b82 */ /* 0x000e220000000800 */
[----:B----4-:R-:W-:Y:S05]  /*5120*/  @!P0 BRA `(.L_x_100) ;  /* 0x0000000000288947 */ /* 0x010fea0003800000 */
[----:B------:R-:W4:Y:S02]  /*5130*/  LDC R11, c[0x0][0x64c] ;  /* 0x00019300ff0b7b82 */ /* 0x000f240000000800 */
[----:B----4-:R-:W-:-:S05]  /*5140*/  IADD3 R11, P0, R18, R11, RZ ;  /* 0x0000000b120b7210 */ /* 0x010fca0007f1e0ff */
[----:B------:R-:W-:-:S04]  /*5150*/  IMAD.X R15, RZ, RZ, R7, P0 ;  /* 0x000000ffff0f7224 */ /* 0x000fc800000e0607 */
[----:B------:R-:W-:-:S04]  /*5160*/  IMAD.WIDE.U32 R6, R15, R28, RZ ;  /* 0x0000001c0f067225 */ /* 0x000fc800078e00ff */
[----:B0-----:R-:W-:-:S04]  /*5170*/  IMAD.WIDE.U32 R8, P0, R11, R29, R6 ;  /* 0x0000001d0b087225 */ /* 0x001fc80007800006 */
[----:B------:R-:W-:-:S04]  /*5180*/  IMAD.WIDE.U32 R6, R11, R28, RZ ;  /* 0x0000001c0b067225 */ /* 0x000fc800078e00ff */
[----:B------:R-:W-:Y:S01]  /*5190*/  IMAD.X R13, RZ, RZ, RZ, P0 ;  /* 0x000000ffff0d7224 */ /* 0x000fe200000e06ff */
[----:B------:R-:W-:Y:S01]  /*51a0*/  IADD3 RZ, P0, R7, R8, RZ ;  /* 0x0000000807ff7210 */ /* 0x000fe20007f1e0ff */
[----:B------:R-:W-:-:S04]  /*51b0*/  IMAD.MOV.U32 R12, RZ, RZ, R9 ;  /* 0x000000ffff0c7224 */ /* 0x000fc800078e0009 */
[----:B------:R-:W-:-:S08]  /*51c0*/  IMAD.WIDE.U32.X R6, R15, R29, R12, P0 ;  /* 0x0000001d0f067225 */ /* 0x000fd000000e040c */
.L_x_100:
[----:B--2---:R-:W-:Y:S01]  /*51d0*/  SHF.R.U64 R6, R6, R25, R7 ;  /* 0x0000001906067219 */ /* 0x004fe20000001207 */
[----:B0-----:R-:W-:Y:S01]  /*51e0*/  VIADD R11, R20, 0xffffffff ;  /* 0xffffffff140b7836 */ /* 0x001fe20000000000 */
[----:B------:R-:W-:Y:S01]  /*51f0*/  LOP3.LUT R9, R14, R23, RZ, 0xc0, !PT ;  /* 0x000000170e097212 */ /* 0x000fe200078ec0ff */
[----:B------:R-:W-:Y:S02]  /*5200*/  IMAD.MOV R17, RZ, RZ, -R17 ;  /* 0x000000ffff117224 */ /* 0x000fe400078e0a11 */
[----:B------:R-:W-:Y:S02]  /*5210*/  IMAD.MOV R7, RZ, RZ, -R6 ;  /* 0x000000ffff077224 */ /* 0x000fe400078e0a06 */
[----:B------:R-:W-:Y:S01]  /*5220*/  IMAD R24, R24, R6, R9 ;  /* 0x0000000618187224 */ /* 0x000fe200078e0209 */
[----:B------:R-:W-:Y:S01]  /*5230*/  LOP3.LUT R9, R16, R11, RZ, 0xc0, !PT ;  /* 0x0000000b10097212 */ /* 0x000fe200078ec0ff */
[----:B-1----:R-:W-:Y:S02]  /*5240*/  @P4 IMAD R21, R19, R17, R22 ;  /* 0x0000001113154224 */ /* 0x002fe400078e0216 */
[----:B---3--:R-:W-:-:S02]  /*5250*/  IMAD R6, R7, R27, R18 ;  /* 0x0000001b07067224 */ /* 0x008fc400078e0212 */
[----:B------:R-:W-:Y:S02]  /*5260*/  IMAD R24, R24, R30, R21 ;  /* 0x0000001e18187224 */ /* 0x000fe400078e0215 */
[----:B------:R-:W-:Y:S02]  /*5270*/  IMAD R9, R6, R20, R9 ;  /* 0x0000001406097224 */ /* 0x000fe400078e0209 */
[----:B------:R-:W-:-:S03]  /*5280*/  IMAD.MOV.U32 R7, RZ, RZ, 0x1 ;  /* 0x00000001ff077424 */ /* 0x000fc600078e00ff */
[----:B------:R-:W-:Y:S02]  /*5290*/  SEL R12, R9, R24, !P4 ;  /* 0x00000018090c7207 */ /* 0x000fe40006000000 */
[----:B------:R-:W-:-:S07]  /*52a0*/  SEL R24, R24, R9, !P4 ;  /* 0x0000000918187207 */ /* 0x000fce0006000000 */
.L_x_98:
[----:B------:R-:W-:Y:S01]  /*52b0*/  LOP3.LUT P0, RZ, R7, 0xff, RZ, 0xc0, !PT ;  /* 0x000000ff07ff7812 */ /* 0x000fe2000780c0ff */
[----:B-1234-:R-:W-:-:S12]  /*52c0*/  IMAD.MOV.U32 R16, RZ, RZ, R24 ;  /* 0x000000ffff107224 */ /* 0x01efd800078e0018 */
[----:B------:R-:W-:Y:S05]  /*52d0*/  @P0 BRA `(.L_x_101) ;  /* 0xffffffbc00300947 */ /* 0x000fea000383ffff */
[----:B------:R-:W-:Y:S05]  /*52e0*/  EXIT ;  /* 0x000000000000794d */ /* 0x000fea0003800000 */
.L_x_3:
[----:B0-----:R-:W-:Y:S01]  /*52f0*/  ULDC.64 UR4, c[0x0][0x650] ;  /* 0x0001940000047ab9 */ /* 0x001fe20000000a00 */
        /* <DEDUP_REMOVED lines=25> */
.L_x_103:
[-CC-:B------:R-:W-:Y:S01]  /*5490*/  SHF.R.U64 R16, R14, R18.reuse, R15.reuse ;  /* 0x000000120e107219 */ /* 0x180fe2000000120f */
[----:B------:R-:W0:Y:S01]  /*54a0*/  LDC R22, c[0x0][0x618] ;  /* 0x00018600ff167b82 */ /* 0x000e220000000800 */
[----:B------:R-:W-:Y:S01]  /*54b0*/  SHF.R.U32.HI R7, RZ, R18, R15 ;  /* 0x00000012ff077219 */ /* 0x000fe2000001160f */
[----:B------:R-:W-:Y:S01]  /*54c0*/  ULDC UR4, c[0x0][0x150] ;  /* 0x0000540000047ab9 */ /* 0x000fe20000000800 */
[----:B------:R-:W-:Y:S01]  /*54d0*/  IADD3 R9, P0, RZ, -R16, RZ ;  /* 0x80000010ff097210 */ /* 0x000fe20007f1e0ff */
[----:B------:R-:W-:Y:S01]  /*54e0*/  IMAD.MOV.U32 R10, RZ, RZ, R0 ;  /* 0x000000ffff0a7224 */ /* 0x000fe200078e0000 */
[----:B------:R-:W-:Y:S01]  /*54f0*/  I2FP.F32.U32 R12, R6 ;  /* 0x00000006000c7245 */ /* 0x000fe20000201000 */
[----:B------:R-:W-:Y:S02]  /*5500*/  IMAD.MOV.U32 R11, RZ, RZ, R5 ;  /* 0x000000ffff0b7224 */ /* 0x000fe400078e0005 */
[----:B------:R-:W1:Y:S01]  /*5510*/  LDC.64 R24, c[0x0][0x640] ;  /* 0x00019000ff187b82 */ /* 0x000e620000000a00 */
[----:B------:R-:W-:-:S02]  /*5520*/  IMAD.X R7, RZ, RZ, ~R7, P0 ;  /* 0x000000ffff077224 */ /* 0x000fc400000e0e07 */
[----:B------:R-:W-:Y:S01]  /*5530*/  FMUL R13, R12, UR4 ;  /* 0x000000040c0d7c20 */ /* 0x000fe20008400000 */
[----:B------:R-:W-:Y:S01]  /*5540*/  IMAD.WIDE.U32 R10, R9, R20, R10 ;  /* 0x00000014090a7225 */ /* 0x000fe200078e000a */
[----:B------:R-:W-:-:S03]  /*5550*/  ULDC UR4, c[0x0][0x154] ;  /* 0x0000550000047ab9 */ /* 0x000fc60000000800 */
[----:B------:R-:W-:Y:S01]  /*5560*/  IMAD R12, R7, R20, RZ ;  /* 0x00000014070c7224 */ /* 0x000fe200078e02ff */
[----:B------:R-:W2:Y:S01]  /*5570*/  LDC R15, c[0x0][0x144] ;  /* 0x00005100ff0f7b82 */ /* 0x000ea20000000800 */
[----:B------:R-:W3:Y:S02]  /*5580*/  F2I.U32.TRUNC.NTZ R13, R13 ;  /* 0x0000000d000d7305 */ /* 0x000ee4000020f000 */
[----:B------:R-:W-:Y:S02]  /*5590*/  IMAD R7, R9, R21, R12 ;  /* 0x0000001509077224 */ /* 0x000fe400078e020c */
[----:B------:R-:W-:Y:S02]  /*55a0*/  IMAD.MOV.U32 R12, RZ, RZ, 0x1 ;  /* 0x00000001ff0c7424 */ /* 0x000fe400078e00ff */
[----:B------:R-:W-:Y:S01]  /*55b0*/  IMAD.IADD R7, R11, 0x1, R7 ;  /* 0x000000010b077824 */ /* 0x000fe200078e0207 */
[----:B------:R-:W4:Y:S04]  /*55c0*/  LDC R18, c[0x0][0x608] ;  /* 0x00018200ff127b82 */ /* 0x000f280000000800 */
[----:B0-----:R-:W-:-:S02]  /*55d0*/  SHF.R.U64 R14, R10, R22, R7 ;  /* 0x000000160a0e7219 */ /* 0x001fc40000001207 */
[----:B------:R-:W-:Y:S02]  /*55e0*/  I2FP.F32.U32 R10, R8 ;  /* 0x00000008000a7245 */ /* 0x000fe40000201000 */
[----:B------:R-:W0:Y:S01]  /*55f0*/  LDC R23, c[0x0][0x658] ;  /* 0x00019600ff177b82 */ /* 0x000e220000000800 */
[----:B-1----:R-:W-:Y:S01]  /*5600*/  ISETP.NE.U32.AND P0, PT, R24, RZ, PT ;  /* 0x000000ff1800720c */ /* 0x002fe20003f05070 */
[----:B---3--:R-:W-:Y:S01]  /*5610*/  IMAD.MOV R9, RZ, RZ, -R13 ;  /* 0x000000ffff097224 */ /* 0x008fe200078e0a0d */
[----:B------:R-:W-:Y:S01]  /*5620*/  SHF.R.U32.HI R7, RZ, R22, R7 ;  /* 0x00000016ff077219 */ /* 0x000fe20000011607 */
[----:B------:R-:W-:Y:S01]  /*5630*/  FMUL R10, R10, UR4 ;  /* 0x000000040a0a7c20 */ /* 0x000fe20008400000 */
[----:B------:R-:W-:-:S03]  /*5640*/  ISETP.NE.AND.EX P0, PT, R25, RZ, PT, P0 ;  /* 0x000000ff1900720c */ /* 0x000fc60003f05300 */
[----:B------:R-:W1:Y:S01]  /*5650*/  LDC R21, c[0x0][0x148] ;  /* 0x00005200ff157b82 */ /* 0x000e620000000800 */
[----:B--2---:R-:W-:Y:S01]  /*5660*/  IMAD R22, R15, R9, R6 ;  /* 0x000000090f167224 */ /* 0x004fe200078e0206 */
[----:B------:R2:W3:Y:S06]  /*5670*/  F2I.U32.TRUNC.NTZ R19, R10 ;  /* 0x0000000a00137305 */ /* 0x0004ec000020f000 */
[----:B------:R-:W1:Y:S01]  /*5680*/  LDC R20, c[0x0][0x600] ;  /* 0x00018000ff147b82 */ /* 0x000e620000000800 */
[-CC-:B----4-:R-:W-:Y:S02]  /*5690*/  SHF.R.U64 R17, R14, R18.reuse, R7.reuse ;  /* 0x000000120e117219 */ /* 0x190fe40000001207 */
[----:B------:R-:W-:Y:S01]  /*56a0*/  SHF.R.U32.HI R6, RZ, R18, R7 ;  /* 0x00000012ff067219 */ /* 0x000fe20000011607 */
[----:B------:R-:W-:-:S04]  /*56b0*/  IMAD.MOV.U32 R18, RZ, RZ, -0x1 ;  /* 0xffffffffff127424 */ /* 0x000fc800078e00ff */
[----:B------:R-:W4:Y:S01]  /*56c0*/  LDC R26, c[0x0][0x648] ;  /* 0x00019200ff1a7b82 */ /* 0x000f220000000800 */
[-C--:B0-----:R-:W-:Y:S02]  /*56d0*/  SHF.L.U32 R9, R18, R23.reuse, RZ ;  /* 0x0000001712097219 */ /* 0x081fe400000006ff */
[-CC-:B------:R-:W-:Y:S02]  /*56e0*/  SHF.R.U64 R18, R17, R23.reuse, R6.reuse ;  /* 0x0000001711127219 */ /* 0x180fe40000001206 */
[-C--:B------:R-:W-:Y:S02]  /*56f0*/  SHF.R.U32.HI R7, RZ, R23.reuse, R6 ;  /* 0x00000017ff077219 */ /* 0x080fe40000011606 */
[----:B------:R-:W-:Y:S01]  /*5700*/  SHF.L.U32 R23, R12, R23, RZ ;  /* 0x000000170c177219 */ /* 0x000fe200000006ff */
[----:B------:R-:W0:Y:S01]  /*5710*/  LDC R27, c[0x0][0x638] ;  /* 0x00018e00ff1b7b82 */ /* 0x000e220000000800 */
[----:B------:R-:W-:Y:S01]  /*5720*/  LOP3.LUT R28, RZ, R9, RZ, 0x33, !PT ;  /* 0x00000009ff1c7212 */ /* 0x000fe200078e33ff */
[----:B------:R-:W-:-:S06]  /*5730*/  IMAD.MOV.U32 R6, RZ, RZ, R18 ;  /* 0x000000ffff067224 */ /* 0x000fcc00078e0012 */
[----:B------:R-:W0:Y:S01]  /*5740*/  LDC R29, c[0x0][0x610] ;  /* 0x00018400ff1d7b82 */ /* 0x000e220000000800 */
[----:B--23--:R-:W-:Y:S05]  /*5750*/  @!P0 BRA `(.L_x_104) ;  /* 0x0000000000288947 */ /* 0x00cfea0003800000 */
[----:B------:R-:W2:Y:S02]  /*5760*/  LDC R9, c[0x0][0x64c] ;  /* 0x00019300ff097b82 */ /* 0x000ea40000000800 */
[----:B--2---:R-:W-:-:S05]  /*5770*/  IADD3 R9, P0, R18, R9, RZ ;  /* 0x0000000912097210 */ /* 0x004fca0007f1e0ff */
        /* <DEDUP_REMOVED lines=8> */
.L_x_104:
[----:B----4-:R-:W-:Y:S01]  /*5800*/  SHF.R.U64 R7, R6, R26, R7 ;  /* 0x0000001a06077219 */ /* 0x010fe20000001207 */
[----:B-1----:R-:W-:Y:S01]  /*5810*/  VIADD R11, R20, 0xffffffff ;  /* 0xffffffff140b7836 */ /* 0x002fe20000000000 */
[----:B------:R-:W-:Y:S01]  /*5820*/  LOP3.LUT R6, R17, R28, RZ, 0xc0, !PT ;  /* 0x0000001c11067212 */ /* 0x000fe200078ec0ff */
[----:B------:R-:W-:Y:S02]  /*5830*/  IMAD.MOV R19, RZ, RZ, -R19 ;  /* 0x000000ffff137224 */ /* 0x000fe400078e0a13 */
[----:B------:R-:W-:Y:S01]  /*5840*/  IMAD.MOV R9, RZ, RZ, -R7 ;  /* 0x000000ffff097224 */ /* 0x000fe200078e0a07 */
[----:B------:R-:W-:Y:S01]  /*5850*/  LOP3.LUT R11, R14, R11, RZ, 0xc0, !PT ;  /* 0x0000000b0e0b7212 */ /* 0x000fe200078ec0ff */
[----:B------:R-:W-:Y:S02]  /*5860*/  @P4 IMAD R22, R21, R19, R8 ;  /* 0x0000001315164224 */ /* 0x000fe400078e0208 */
[----:B------:R-:W-:Y:S02]  /*5870*/  IMAD R7, R23, R7, R6 ;  /* 0x0000000717077224 */ /* 0x000fe400078e0206 */
[----:B0-----:R-:W-:-:S02]  /*5880*/  IMAD R6, R9, R27, R18 ;  /* 0x0000001b09067224 */ /* 0x001fc400078e0212 */
[----:B------:R-:W-:Y:S02]  /*5890*/  IMAD R14, R7, R29, R22 ;  /* 0x0000001d070e7224 */ /* 0x000fe400078e0216 */
[----:B------:R-:W-:Y:S02]  /*58a0*/  IMAD R7, R6, R20, R11 ;  /* 0x0000001406077224 */ /* 0x000fe400078e020b */
[----:B------:R-:W-:Y:S02]  /*58b0*/  IMAD.MOV.U32 R10, RZ, RZ, 0x1 ;  /* 0x00000001ff0a7424 */ /* 0x000fe400078e00ff */
[----:B------:R-:W-:Y:S01]  /*58c0*/  IMAD.MOV.U32 R9, RZ, RZ, R16 ;  /* 0x000000ffff097224 */ /* 0x000fe200078e0010 */
[----:B------:R-:W-:Y:S02]  /*58d0*/  SEL R17, R7, R14, !P4 ;  /* 0x0000000e07117207 */ /* 0x000fe40006000000 */
[----:B------:R-:W-:-:S07]  /*58e0*/  SEL R14, R14, R7, !P4 ;  /* 0x000000070e0e7207 */ /* 0x000fce0006000000 */
.L_x_102:
[----:B------:R-:W-:-:S08]  /*58f0*/  NOP ;  /* 0x0000000000007918 */ /* 0x000fd00000000000 */
[----:B------:R-:W0:-:S00]  /*5900*/  USETMAXREG.DEALLOC.CTAPOOL 0x28 ;  /* 0x00000028000079c8 */ /* 0x000e0000080e0500 */
[----:B0-----:R-:W-:-:S13]  /*5910*/  ISETP.NE.AND P0, PT, R3, RZ, PT ;  /* 0x000000ff0300720c */ /* 0x001fda0003f05270 */
[----:B------:R-:W-:Y:S05]  /*5920*/  @P0 EXIT ;  /* 0x000000000000094d */ /* 0x000fea0003800000 */
[----:B------:R-:W-:Y:S01]  /*5930*/  LOP3.LUT P0, RZ, R10, 0xff, RZ, 0xc0, !PT ;  /* 0x000000ff0aff7812 */ /* 0x000fe2000780c0ff */
[----:B------:R-:W-:Y:S02]  /*5940*/  IMAD.MOV.U32 R10, RZ, RZ, 0x1 ;  /* 0x00000001ff0a7424 */ /* 0x000fe400078e00ff */
[----:B------:R-:W-:-:S10]  /*5950*/  IMAD.MOV.U32 R13, RZ, RZ, RZ ;  /* 0x000000ffff0d7224 */ /* 0x000fd400078e00ff */
[----:B------:R-:W-:Y:S05]  /*5960*/  @!P0 BRA `(.L_x_105) ;  /* 0x0000000c00408947 */ /* 0x000fea0003800000 */
[----:B------:R-:W0:Y:S01]  /*5970*/  LDC R3, c[0x0][0x28c] ;  /* 0x0000a300ff037b82 */ /* 0x000e220000000800 */
[----:B------:R-:W-:Y:S01]  /*5980*/  ULDC UR5, c[0x0][0x600] ;  /* 0x0001800000057ab9 */ /* 0x000fe20000000800 */
[----:B------:R-:W-:Y:S01]  /*5990*/  ULDC UR4, c[0x0][0xc] ;  /* 0x0000030000047ab9 */ /* 0x000fe20000000800 */
[----:B------:R-:W-:Y:S01]  /*59a0*/  UIADD3 UR16, UR5, -0x1, URZ ;  /* 0xffffffff05107890 */ /* 0x000fe2000fffe03f */
[C---:B------:R-:W-:Y:S01]  /*59b0*/  LOP3.LUT P2, RZ, R2.reuse, 0x7f, RZ, 0xc0, !PT ;  /* 0x0000007f02ff7812 */ /* 0x040fe2000784c0ff */
[----:B------:R-:W-:Y:S01]  /*59c0*/  ULDC UR6, c[0x0][0x658] ;  /* 0x0001960000067ab9 */ /* 0x000fe20000000800 */
[----:B------:R-:W-:Y:S01]  /*59d0*/  ULDC UR5, c[0x0][0x10] ;  /* 0x0000040000057ab9 */ /* 0x000fe20000000800 */
[----:B------:R-:W-:Y:S01]  /*59e0*/  UMOV UR7, 0xffffffff ;  /* 0xffffffff00077882 */ /* 0x000fe20000000000 */
[----:B------:R-:W-:Y:S01]  /*59f0*/  UMOV UR8, 0x1 ;  /* 0x0000000100087882 */ /* 0x000fe20000000000 */
[----:B------:R-:W-:Y:S01]  /*5a00*/  UIMAD.WIDE.U32 UR4, UR4, UR5, URZ ;  /* 0x00000005040472a5 */ /* 0x000fe2000f8e003f */
[----:B------:R-:W-:Y:S01]  /*5a10*/  LOP3.LUT P0, RZ, R2, 0x1f, RZ, 0xc0, !PT ;  /* 0x0000001f02ff7812 */ /* 0x000fe2000780c0ff */
[----:B------:R-:W-:Y:S01]  /*5a20*/  USHF.L.U32 UR7, UR7, UR6, URZ ;  /* 0x0000000607077299 */ /* 0x000fe2000800063f */
[----:B------:R-:W-:Y:S01]  /*5a30*/  BSSY B0, `(.L_x_105) ;  /* 0x00000c3000007945 */ /* 0x000fe20003800000 */
[----:B------:R-:W-:Y:S01]  /*5a40*/  USHF.L.U32 UR18, UR8, UR6, URZ ;  /* 0x0000000608127299 */ /* 0x000fe2000800063f */
[----:B------:R-:W-:Y:S01]  /*5a50*/  IMAD.MOV.U32 R15, RZ, RZ, 0x1 ;  /* 0x00000001ff0f7424 */ /* 0x000fe200078e00ff */
[----:B------:R-:W-:Y:S01]  /*5a60*/  LOP3.LUT R16, R4, 0x2, RZ, 0xfc, !PT ;  /* 0x0000000204107812 */ /* 0x000fe200078efcff */
[----:B------:R-:W-:Y:S01]  /*5a70*/  ULDC UR6, c[0x0][0x14] ;  /* 0x0000050000067ab9 */ /* 0x000fe20000000800 */
[----:B------:R-:W-:Y:S01]  /*5a80*/  PLOP3.LUT P0, PT, P0, P2, PT, 0x8a, 0x0 ;  /* 0x000000000000781c */ /* 0x000fe20000705172 */
[----:B------:R-:W-:Y:S01]  /*5a90*/  UIMAD.WIDE.U32 UR20, UR4, UR6, URZ ;  /* 0x00000006041472a5 */ /* 0x000fe2000f8e003f */
[----:B------:R-:W-:Y:S01]  /*5aa0*/  IMAD.MOV.U32 R10, RZ, RZ, 0x1 ;  /* 0x00000001ff0a7424 */ /* 0x000fe200078e00ff */
[----:B------:R-:W-:Y:S01]  /*5ab0*/  UIMAD UR13, UR5, UR6, URZ ;  /* 0x00000006050d72a4 */ /* 0x000fe2000f8e023f */
[----:B------:R-:W-:Y:S01]  /*5ac0*/  IMAD.MOV.U32 R13, RZ, RZ, RZ ;  /* 0x000000ffff0d7224 */ /* 0x000fe200078e00ff */
[----:B------:R-:W-:Y:S01]  /*5ad0*/  ULOP3.LUT UR17, URZ, UR7, URZ, 0x33, !UPT ;  /* 0x000000073f117292 */ /* 0x000fe2000f8e333f */
[----:B0-----:R-:W-:Y:S01]  /*5ae0*/  VIADD R3, R3, 0x3f ;  /* 0x0000003f03037836 */ /* 0x001fe20000000000 */
[----:B------:R-:W-:Y:S01]  /*5af0*/  UIADD3 UR13, UR21, UR13, URZ ;  /* 0x0000000d150d7290 */ /* 0x000fe2000fffe03f */
[----:B------:R-:W-:-:S03]  /*5b00*/  ULDC.64 UR22, c[0x0][0x198] ;  /* 0x0000660000167ab9 */ /* 0x000fc60000000a00 */
[----:B------:R-:W-:-:S04]  /*5b10*/  SHF.R.S32.HI R6, RZ, 0x1f, R3 ;  /* 0x0000001fff067819 */ /* 0x000fc80000011403 */
[----:B------:R-:W-:-:S04]  /*5b20*/  LEA.HI R6, R6, R3, RZ, 0x6 ;  /* 0x0000000306067211 */ /* 0x000fc800078f30ff */
[----:B------:R-:W-:-:S05]  /*5b30*/  SHF.R.S32.HI R12, RZ, 0x6, R6 ;  /* 0x00000006ff0c7819 */ /* 0x000fca0000011406 */
[----:B------:R-:W-:-:S07]  /*5b40*/  VIADD R11, R12, 0x1 ;  /* 0x000000010c0b7836 */ /* 0x000fce0000000000 */
.L_x_117:
[----:B------:R-:W-:-:S03]  /*5b50*/  UMOV UR4, 0xffffffff ;  /* 0xffffffff00047882 */ /* 0x000fc60000000000 */
[----:B------:R-:W-:Y:S05]  /*5b60*/  BRA.DIV UR4, `(.L_x_106) ;  /* 0x00000012041c7947 */ /* 0x000fea000b800000 */
[----:B------:R-:W-:-:S13]  /*5b70*/  ELECT P1, URZ, PT ;  /* 0x00000000003f782f */ /* 0x000fda0003820000 */
.L_x_131:
[----:B------:R-:W0:Y:S01]  /*5b80*/  LDC R2, c[0x0][0x28c] ;  /* 0x0000a300ff027b82 */ /* 0x000e220000000800 */
[----:B------:R-:W-:Y:S01]  /*5b90*/  BSSY B1, `(.L_x_107) ;  /* 0x0000037000017945 */ /* 0x000fe20003800000 */
[----:B0-----:R-:W-:-:S13]  /*5ba0*/  ISETP.LT.OR P1, PT, R2, 0x1, !P1 ;  /* 0x000000010200780c */ /* 0x001fda0004f21670 */
[----:B------:R-:W-:Y:S05]  /*5bb0*/  @P1 BRA `(.L_x_108) ;  /* 0x0000000000d01947 */ /* 0x000fea0003800000 */
[----:B------:R-:W-:Y:S02]  /*5bc0*/  IMAD.SHL.U32 R17, R17, 0x40, RZ ;  /* 0x0000004011117824 */ /* 0x000fe400078e00ff */
[----:B------:R-:W-:Y:S02]  /*5bd0*/  IMAD.SHL.U32 R14, R14, 0x80, RZ ;  /* 0x000000800e0e7824 */ /* 0x000fe400078e00ff */
[----:B------:R-:W-:Y:S02]  /*5be0*/  IMAD.MOV.U32 R20, RZ, RZ, RZ ;  /* 0x000000ffff147224 */ /* 0x000fe400078e00ff */
[----:B------:R-:W-:Y:S02]  /*5bf0*/  IMAD.MOV.U32 R2, RZ, RZ, R11 ;  /* 0x000000ffff027224 */ /* 0x000fe400078e000b */
[----:B------:R-:W-:Y:S02]  /*5c00*/  IMAD.MOV.U32 R3, RZ, RZ, R10 ;  /* 0x000000ffff037224 */ /* 0x000fe400078e000a */
[----:B------:R-:W-:-:S07]  /*5c10*/  IMAD.MOV.U32 R6, RZ, RZ, R13 ;  /* 0x000000ffff067224 */ /* 0x000fce00078e000d */
.L_x_112:
[----:B------:R-:W0:Y:S01]  /*5c20*/  S2R R8, SR_CgaCtaId ;  /* 0x0000000000087919 */ /* 0x000e220000008800 */
[----:B------:R-:W-:-:S04]  /*5c30*/  MOV R7, 0x400 ;  /* 0x0000040000077802 */ /* 0x000fc80000000f00 */
[----:B0-----:R-:W-:Y:S02]  /*5c40*/  LEA R19, R8, R7, 0x18 ;  /* 0x0000000708137211 */ /* 0x001fe400078ec0ff */
[----:B------:R-:W-:Y:S01]  /*5c50*/  SHF.L.U32 R7, R3, 0x1f, RZ ;  /* 0x0000001f03077819 */ /* 0x000fe200000006ff */
[----:B------:R-:W0:Y:S02]  /*5c60*/  @!P2 LDC R8, c[0x0][0x500] ;  /* 0x00014000ff08ab82 */ /* 0x000e240000000800 */
[----:B------:R-:W-:-:S04]  /*5c70*/  IMAD R18, R6, 0x8, R19 ;  /* 0x0000000806127824 */ /* 0x000fc800078e0213 */
[----:B------:R-:W1:Y:S02]  /*5c80*/  SYNCS.PHASECHK.TRANS64.TRYWAIT P1, [R18+URZ+0x38], R7 ;  /* 0x00003807120075a7 */ /* 0x000e64000802017f */
[----:B-1----:R-:W-:Y:S05]  /*5c90*/  @!P1 BRA `(.L_x_109) ;  /* 0x0000000c00f09947 */ /* 0x002fea0003800000 */
.L_x_132:
[----:B-1----:R-:W-:Y:S01]  /*5ca0*/  PRMT R7, R16, 0x9910, RZ ;  /* 0x0000991010077816 */ /* 0x002fe200000000ff */
[----:B0-----:R0:W-:Y:S03]  /*5cb0*/  @!P2 SYNCS.ARRIVE.TRANS64 RZ, [R18+URZ], R8 ;  /* 0x0000000812ffa9a7 */ /* 0x0011e6000800003f */
[----:B------:R-:W-:-:S13]  /*5cc0*/  ISETP.NE.AND P1, PT, R7, 0x2, PT ;  /* 0x000000020700780c */ /* 0x000fda0003f25270 */
[----:B0-----:R-:W-:Y:S05]  /*5cd0*/  @P1 BRA `(.L_x_110) ;  /* 0x0000000000041947 */ /* 0x001fea0003800000 */
[----:B------:R-:W-:Y:S01]  /*5ce0*/  BPT.TRAP 0x1 ;  /* 0x000000040000795c */ /* 0x000fe20000300000 */
.L_x_110:
[----:B------:R-:W-:Y:S05]  /*5cf0*/  @P0 BRA `(.L_x_111) ;  /* 0x0000000000040947 */ /* 0x000fea0003800000 */
[----:B------:R-:W-:Y:S01]  /*5d00*/  BPT.TRAP 0x1 ;  /* 0x000000040000795c */ /* 0x000fe20000300000 */
.L_x_111:
[--C-:B------:R-:W-:Y:S01]  /*5d10*/  IMAD R7, R6, 0x2000, R19.reuse ;  /* 0x0000200006077824 */ /* 0x100fe200078e0213 */
[----:B------:R-:W-:Y:S01]  /*5d20*/  R2UR UR9, R18 ;  /* 0x00000000120972ca */ /* 0x000fe200000e0000 */
[----:B------:R-:W-:Y:S01]  /*5d30*/  IMAD R19, R6, 0x1000, R19 ;  /* 0x0000100006137824 */ /* 0x000fe200078e0213 */
[----:B------:R-:W-:Y:S01]  /*5d40*/  UIADD3 UR4, UP0, UR22, 0xf0, URZ ;  /* 0x000000f016047890 */ /* 0x000fe2000ff1e03f */
[----:B------:R-:W-:Y:S01]  /*5d50*/  VIADD R2, R2, 0xffffffff ;  /* 0xffffffff02027836 */ /* 0x000fe20000000000 */
[----:B------:R-:W-:Y:S01]  /*5d60*/  R2UR UR5, R7 ;  /* 0x00000000070572ca */ /* 0x000fe200000e0000 */
[----:B------:R-:W-:Y:S01]  /*5d70*/  UIADD3 UR24, UP1, UR22, 0x1f0, URZ ;  /* 0x000001f016187890 */ /* 0x000fe2000ff3e03f */
[----:B------:R-:W-:Y:S01]  /*5d80*/  R2UR UR8, R19 ;  /* 0x00000000130872ca */ /* 0x000fe200000e0000 */
[----:B------:R-:W-:Y:S01]  /*5d90*/  VIADD R6, R6, 0x1 ;  /* 0x0000000106067836 */ /* 0x000fe20000000000 */
[----:B------:R-:W-:Y:S01]  /*5da0*/  R2UR UR11, R14 ;  /* 0x000000000e0b72ca */ /* 0x000fe200000e0000 */
[----:B------:R-:W-:Y:S01]  /*5db0*/  UIADD3.X UR25, URZ, UR23, URZ, UP1, !UPT ;  /* 0x000000173f197290 */ /* 0x000fe20008ffe43f */
[C---:B------:R-:W-:Y:S01]  /*5dc0*/  R2UR UR10, R20.reuse ;  /* 0x00000000140a72ca */ /* 0x040fe200000e0000 */
[----:B------:R-:W-:Y:S01]  /*5dd0*/  UMOV UR6, 0x0 ;  /* 0x0000000000067882 */ /* 0x000fe20000000000 */
[----:B------:R-:W-:Y:S01]  /*5de0*/  R2UR UR12, R9 ;  /* 0x00000000090c72ca */ /* 0x000fe200000e0000 */
[----:B------:R-:W-:Y:S01]  /*5df0*/  UMOV UR7, 0x10000000 ;  /* 0x1000000000077882 */ /* 0x000fe20000000000 */
[----:B------:R-:W-:Y:S01]  /*5e00*/  R2UR UR19, R17 ;  /* 0x00000000111372ca */ /* 0x000fe200000e0000 */
[----:B------:R-:W-:Y:S01]  /*5e10*/  VIADD R20, R20, 0x40 ;  /* 0x0000004014147836 */ /* 0x000fe20000000000 */
[----:B------:R-:W-:Y:S01]  /*5e20*/  ISETP.GT.AND P3, PT, R2, 0x1, PT ;  /* 0x000000010200780c */ /* 0x000fe20003f64270 */
[----:B------:R-:W-:Y:S01]  /*5e30*/  UIADD3 UR14, UR5, 0x180, URZ ;  /* 0x00000180050e7890 */ /* 0x000fe2000fffe03f */
[----:B------:R-:W-:Y:S01]  /*5e40*/  ISETP.NE.AND P1, PT, R6, 0x7, PT ;  /* 0x000000070600780c */ /* 0x000fe20003f25270 */
[----:B------:R-:W-:-:S02]  /*5e50*/  UIADD3.X UR5, URZ, UR23, URZ, UP0, !UPT ;  /* 0x000000173f057290 */ /* 0x000fc400087fe43f */
[----:B------:R-:W-:Y:S01]  /*5e60*/  UIADD3 UR15, UR8, 0xe180, URZ ;  /* 0x0000e180080f7890 */ /* 0x000fe2000fffe03f */
[----:B------:R-:W-:Y:S02]  /*5e70*/  SEL R8, RZ, 0x1, P1 ;  /* 0x00000001ff087807 */ /* 0x000fe40000800000 */
[----:B------:R-:W-:Y:S01]  /*5e80*/  UMOV UR8, UR14 ;  /* 0x0000000e00087c82 */ /* 0x000fe20008000000 */
[----:B------:R-:W-:Y:S02]  /*5e90*/  SEL R6, R6, RZ, P1 ;  /* 0x000000ff06067207 */ /* 0x000fe40000800000 */
[----:B------:R-:W-:Y:S01]  /*5ea0*/  LOP3.LUT R3, R3, R8, RZ, 0x3c, !PT ;  /* 0x0000000803037212 */ /* 0x000fe200078e3cff */
[----:B------:R0:W-:Y:S02]  /*5eb0*/  UTMALDG.3D [UR8], [UR4], desc[UR6] ;  /* 0x00000608040075b4 */ /* 0x0001e40008011000 */
[----:B0-----:R-:W-:Y:S01]  /*5ec0*/  UMOV UR8, UR15 ;  /* 0x0000000f00087c82 */ /* 0x001fe20008000000 */
[----:B------:R-:W-:-:S02]  /*5ed0*/  UMOV UR11, UR19 ;  /* 0x00000013000b7c82 */ /* 0x000fc40008000000 */
[----:B------:R0:W-:Y:S02]  /*5ee0*/  UTMALDG.3D [UR8], [UR24], desc[UR6] ;  /* 0x00000608180075b4 */ /* 0x0001e40008011000 */
[----:B0-----:R-:W-:Y:S05]  /*5ef0*/  @P3 BRA `(.L_x_112) ;  /* 0xfffffffc00483947 */ /* 0x001fea000383ffff */
.L_x_108:
[----:B------:R-:W-:Y:S05]  /*5f00*/  BSYNC B1 ;  /* 0x0000000000017941 */ /* 0x000fea0003800000 */
.L_x_107:
[----:B------:R-:W-:Y:S01]  /*5f10*/  LOP3.LUT P5, RZ, R15, 0xff, RZ, 0xc0, !PT ;  /* 0x000000ff0fff7812 */ /* 0x000fe200078ac0ff */
[C---:B------:R-:W-:Y:S01]  /*5f20*/  IMAD.IADD R6, R12.reuse, 0x1, R13 ;  /* 0x000000010c067824 */ /* 0x040fe200078e020d */
[----:B------:R-:W-:Y:S01]  /*5f30*/  ULDC.64 UR4, c[0x0][0x650] ;  /* 0x0001940000047ab9 */ /* 0x000fe20000000a00 */
[----:B------:R-:W-:Y:S01]  /*5f40*/  ISETP.GE.U32.AND P3, PT, R12, 0x7, PT ;  /* 0x000000070c00780c */ /* 0x000fe20003f66070 */
[----:B------:R-:W-:Y:S01]  /*5f50*/  BSSY B1, `(.L_x_113) ;  /* 0x000006e000017945 */ /* 0x000fe20003800000 */
[C---:B------:R-:W-:Y:S01]  /*5f60*/  IMAD.WIDE.U32 R2, R6.reuse, 0x24924925, RZ ;  /* 0x2492492506027825 */ /* 0x040fe200078e00ff */
[C---:B------:R-:W-:Y:S02]  /*5f70*/  ISETP.GT.U32.AND P1, PT, R6.reuse, 0x6, PT ;  /* 0x000000060600780c */ /* 0x040fe40003f24070 */
[----:B------:R-:W-:Y:S01]  /*5f80*/  PRMT R15, RZ, 0x7610, R15 ;  /* 0x00007610ff0f7816 */ /* 0x000fe2000000000f */
[----:B------:R-:W-:Y:S01]  /*5f90*/  IMAD.IADD R2, R6, 0x1, -R3 ;  /* 0x0000000106027824 */ /* 0x000fe200078e0a03 */
[----:B------:R-:W-:Y:S01]  /*5fa0*/  ISETP.LT.U32.AND P1, PT, R12, 0x7, P1 ;  /* 0x000000070c00780c */ /* 0x000fe20000f21070 */
[----:B------:R-:W-:-:S02]  /*5fb0*/  IMAD.MOV.U32 R14, RZ, RZ, -0x1 ;  /* 0xffffffffff0e7424 */ /* 0x000fc400078e00ff */
[----:B------:R-:W0:Y:S01]  /*5fc0*/  @P5 S2R R8, SR_CgaCtaId ;  /* 0x0000000000085919 */ /* 0x000e220000008800 */
[----:B------:R-:W-:Y:S01]  /*5fd0*/  @P5 MOV R7, 0x400 ;  /* 0x0000040000075802 */ /* 0x000fe20000000f00 */
[----:B------:R-:W-:Y:S01]  /*5fe0*/  IMAD.MOV.U32 R17, RZ, RZ, -0x1 ;  /* 0xffffffffff117424 */ /* 0x000fe200078e00ff */
[----:B------:R-:W-:Y:S01]  /*5ff0*/  LEA.HI R2, R2, R3, RZ, 0x1f ;  /* 0x0000000302027211 */ /* 0x000fe200078ff8ff */
[----:B------:R-:W-:-:S03]  /*6000*/  IMAD.MOV.U32 R9, RZ, RZ, -0x1 ;  /* 0xffffffffff097424 */ /* 0x000fc600078e00ff */
[--C-:B------:R-:W-:Y:S02]  /*6010*/  SHF.R.U32.HI R13, RZ, 0x2, R2.reuse ;  /* 0x00000002ff0d7819 */ /* 0x100fe40000011602 */
[----:B------:R-:W-:Y:S02]  /*6020*/  PRMT R2, RZ, 0x7610, R2 ;  /* 0x00007610ff027816 */ /* 0x000fe40000000002 */
[----:B0-----:R-:W-:Y:S02]  /*6030*/  @P5 LEA R8, R8, R7, 0x18 ;  /* 0x0000000708085211 */ /* 0x001fe400078ec0ff */
[----:B------:R-:W-:Y:S02]  /*6040*/  SEL R7, RZ, 0x1, !P1 ;  /* 0x00000001ff077807 */ /* 0x000fe40004800000 */
[----:B------:R-:W-:Y:S01]  /*6050*/  IADD3 R0, P1, R0, UR20, RZ ;  /* 0x0000001400007c10 */ /* 0x000fe2000ff3e0ff */
[----:B------:R0:W-:Y:S01]  /*6060*/  @P5 SYNCS.ARRIVE.TRANS64.A1T0 RZ, [R8+URZ+0x88], RZ ;  /* 0x000088ff08ff59a7 */ /* 0x0001e2000810003f */
[----:B------:R-:W-:-:S02]  /*6070*/  LOP3.LUT R10, R10, R7, RZ, 0x3c, !PT ;  /* 0x000000070a0a7212 */ /* 0x000fc400078e3cff */
[----:B------:R-:W-:Y:S02]  /*6080*/  IADD3.X R5, R5, UR13, RZ, P1, !PT ;  /* 0x0000000d05057c10 */ /* 0x000fe40008ffe4ff */
[----:B------:R-:W-:Y:S02]  /*6090*/  ISETP.GE.U32.AND P1, PT, R0, UR4, PT ;  /* 0x0000000400007c0c */ /* 0x000fe4000bf26070 */
[----:B------:R-:W-:Y:S01]  /*60a0*/  @P3 LOP3.LUT R10, R10, 0x1, R13, 0x78, !PT ;  /* 0x000000010a0a3812 */ /* 0x000fe200078e780d */
[----:B------:R-:W-:Y:S01]  /*60b0*/  IMAD R13, R13, -0x7, R6 ;  /* 0xfffffff90d0d7824 */ /* 0x000fe200078e0206 */
[----:B------:R-:W-:-:S13]  /*60c0*/  ISETP.GE.U32.AND.EX P1, PT, R5, UR5, PT, P1 ;  /* 0x0000000505007c0c */ /* 0x000fda000bf26110 */
[----:B0-----:R-:W-:Y:S05]  /*60d0*/  @P1 BRA `(.L_x_114) ;  /* 0x0000000400541947 */ /* 0x001fea0003800000 */
[----:B------:R-:W-:Y:S01]  /*60e0*/  ULDC.64 UR4, c[0x0][0x628] ;  /* 0x00018a0000047ab9 */ /* 0x000fe20000000a00 */
[----:B------:R-:W0:Y:S01]  /*60f0*/  S2R R17, SR_CTAID.X ;  /* 0x0000000000117919 */ /* 0x000e220000002500 */
[----:B------:R-:W-:Y:S01]  /*6100*/  ISETP.NE.U32.AND P1, PT, RZ, UR4, PT ;  /* 0x00000004ff007c0c */ /* 0x000fe2000bf25070 */
[----:B------:R-:W-:Y:S01]  /*6110*/  ULDC UR7, c[0x0][0x630] ;  /* 0x00018c0000077ab9 */ /* 0x000fe20000000800 */
[----:B------:R-:W-:Y:S01]  /*6120*/  IMAD.MOV.U32 R2, RZ, RZ, R0 ;  /* 0x000000ffff027224 */ /* 0x000fe200078e0000 */
[----:B------:R-:W1:Y:S01]  /*6130*/  S2R R14, SR_CTAID.Y ;  /* 0x00000000000e7919 */ /* 0x000e620000002600 */
[----:B------:R-:W-:Y:S01]  /*6140*/  ISETP.NE.AND.EX P1, PT, RZ, UR5, PT, P1 ;  /* 0x00000005ff007c0c */ /* 0x000fe2000bf25310 */
[----:B------:R-:W-:-:S12]  /*6150*/  IMAD.MOV.U32 R3, RZ, RZ, R5 ;  /* 0x000000ffff037224 */ /* 0x000fd800078e0005 */
[----:B------:R-:W-:Y:S05]  /*6160*/  @!P1 BRA `(.L_x_115) ;  /* 0x0000000000289947 */ /* 0x000fea0003800000 */
[----:B------:R-:W-:Y:S02]  /*6170*/  ULDC UR6, c[0x0][0x634] ;  /* 0x00018d0000067ab9 */ /* 0x000fe40000000800 */
[----:B------:R-:W-:-:S05]  /*6180*/  IADD3 R9, P1, R0, UR6, RZ ;  /* 0x0000000600097c10 */ /* 0x000fca000ff3e0ff */
[----:B------:R-:W-:-:S04]  /*6190*/  IMAD.X R19, RZ, RZ, R5, P1 ;  /* 0x000000ffff137224 */ /* 0x000fc800008e0605 */
[----:B------:R-:W-:-:S04]  /*61a0*/  IMAD.WIDE.U32 R6, R19, UR4, RZ ;  /* 0x0000000413067c25 */ /* 0x000fc8000f8e00ff */
[----:B------:R-:W-:-:S04]  /*61b0*/  IMAD.WIDE.U32 R6, P1, R9, UR5, R6 ;  /* 0x0000000509067c25 */ /* 0x000fc8000f820006 */
[----:B------:R-:W-:-:S04]  /*61c0*/  IMAD.WIDE.U32 R8, R9, UR4, RZ ;  /* 0x0000000409087c25 */ /* 0x000fc8000f8e00ff */
[----:B------:R-:W-:Y:S01]  /*61d0*/  IMAD.X R3, RZ, RZ, RZ, P1 ;  /* 0x000000ffff037224 */ /* 0x000fe200008e06ff */
[----:B------:R-:W-:Y:S01]  /*61e0*/  IADD3 RZ, P1, R9, R6, RZ ;  /* 0x0000000609ff7210 */ /* 0x000fe20007f3e0ff */
[----:B------:R-:W-:-:S04]  /*61f0*/  IMAD.MOV.U32 R2, RZ, RZ, R7 ;  /* 0x000000ffff027224 */ /* 0x000fc800078e0007 */
[----:B------:R-:W-:-:S08]  /*6200*/  IMAD.WIDE.U32.X R2, R19, UR5, R2, P1 ;  /* 0x0000000513027c25 */ /* 0x000fd000088e0402 */
.L_x_115:
[--C-:B------:R-:W-:Y:S01]  /*6210*/  SHF.R.U64 R8, R2, UR7, R3.reuse ;  /* 0x0000000702087c19 */ /* 0x100fe20008001203 */
[----:B------:R-:W-:Y:S01]  /*6220*/  ULDC.64 UR4, c[0x0][0x620] ;  /* 0x0001880000047ab9 */ /* 0x000fe20000000a00 */
[----:B------:R-:W-:Y:S01]  /*6230*/  SHF.R.U32.HI R2, RZ, UR7, R3 ;  /* 0x00000007ff027c19 */ /* 0x000fe20008011603 */
[----:B------:R-:W-:Y:S01]  /*6240*/  IMAD.MOV.U32 R3, RZ, RZ, R5 ;  /* 0x000000ffff037224 */ /* 0x000fe200078e0005 */
[----:B------:R-:W-:Y:S01]  /*6250*/  IADD3 R7, P1, RZ, -R8, RZ ;  /* 0x80000008ff077210 */ /* 0x000fe20007f3e0ff */
[----:B------:R-:W2:Y:S01]  /*6260*/  LDC R22, c[0x0][0x144] ;  /* 0x00005100ff167b82 */ /* 0x000ea20000000800 */
[----:B0-----:R-:W-:Y:S01]  /*6270*/  I2FP.F32.U32 R9, R17 ;  /* 0x0000001100097245 */ /* 0x001fe20000201000 */
[----:B------:R-:W-:Y:S01]  /*6280*/  ULDC.64 UR8, c[0x0][0x640] ;  /* 0x0001900000087ab9 */ /* 0x000fe20000000a00 */
[----:B------:R-:W-:Y:S01]  /*6290*/  ULDC UR6, c[0x0][0x608] ;  /* 0x0001820000067ab9 */ /* 0x000fe20000000800 */
[----:B------:R-:W-:Y:S01]  /*62a0*/  IMAD.X R2, RZ, RZ, ~R2, P1 ;  /* 0x000000ffff027224 */ /* 0x000fe200008e0e02 */
[----:B------:R-:W-:-:S03]  /*62b0*/  ISETP.NE.U32.AND P1, PT, RZ, UR8, PT ;  /* 0x00000008ff007c0c */ /* 0x000fc6000bf25070 */
[----:B------:R-:W-:Y:S01]  /*62c0*/  IMAD R6, R2, UR4, RZ ;  /* 0x0000000402067c24 */ /* 0x000fe2000f8e02ff */
[----:B------:R-:W0:Y:S01]  /*62d0*/  LDC R19, c[0x0][0x148] ;  /* 0x00005200ff137b82 */ /* 0x000e220000000800 */
[----:B------:R-:W-:Y:S01]  /*62e0*/  IMAD.MOV.U32 R2, RZ, RZ, R0 ;  /* 0x000000ffff027224 */ /* 0x000fe200078e0000 */
[----:B------:R-:W-:-:S03]  /*62f0*/  ISETP.NE.AND.EX P1, PT, RZ, UR9, PT, P1 ;  /* 0x00000009ff007c0c */ /* 0x000fc6000bf25310 */
[----:B------:R-:W-:Y:S01]  /*6300*/  IMAD.WIDE.U32 R2, R7, UR4, R2 ;  /* 0x0000000407027c25 */ /* 0x000fe2000f8e0002 */
[----:B------:R-:W-:-:S03]  /*6310*/  ULDC UR4, c[0x0][0x150] ;  /* 0x0000540000047ab9 */ /* 0x000fc60000000800 */
[----:B------:R-:W-:Y:S02]  /*6320*/  IMAD R7, R7, UR5, R6 ;  /* 0x0000000507077c24 */ /* 0x000fe4000f8e0206 */
[----:B------:R-:W-:Y:S01]  /*6330*/  FMUL R6, R9, UR4 ;  /* 0x0000000409067c20 */ /* 0x000fe20008400000 */
[----:B------:R-:W-:Y:S01]  /*6340*/  ULDC UR4, c[0x0][0x618] ;  /* 0x0001860000047ab9 */ /* 0x000fe20000000800 */
[----:B------:R-:W-:Y:S01]  /*6350*/  ULDC UR5, c[0x0][0x154] ;  /* 0x0000550000057ab9 */ /* 0x000fe20000000800 */
[----:B------:R-:W-:-:S03]  /*6360*/  IMAD.IADD R3, R3, 0x1, R7 ;  /* 0x0000000103037824 */ /* 0x000fc600078e0207 */
[----:B------:R-:W3:Y:S02]  /*6370*/  F2I.U32.TRUNC.NTZ R6, R6 ;  /* 0x0000000600067305 */ /* 0x000ee4000020f000 */
[----:B------:R-:W-:Y:S02]  /*6380*/  SHF.R.U64 R9, R2, UR4, R3 ;  /* 0x0000000402097c19 */ /* 0x000fe40008001203 */
[----:B-1----:R-:W-:-:S05]  /*6390*/  I2FP.F32.U32 R2, R14 ;  /* 0x0000000e00027245 */ /* 0x002fca0000201000 */
[----:B------:R-:W-:Y:S01]  /*63a0*/  FMUL R21, R2, UR5 ;  /* 0x0000000502157c20 */ /* 0x000fe20008400000 */
[----:B------:R-:W-:Y:S01]  /*63b0*/  SHF.R.U32.HI R2, RZ, UR4, R3 ;  /* 0x00000004ff027c19 */ /* 0x000fe20008011603 */
[----:B------:R-:W-:-:S03]  /*63c0*/  ULDC UR4, c[0x0][0x658] ;  /* 0x0001960000047ab9 */ /* 0x000fc60000000800 */
[--C-:B------:R-:W-:Y:S01]  /*63d0*/  SHF.R.U64 R20, R9, UR6, R2.reuse ;  /* 0x0000000609147c19 */ /* 0x100fe20008001202 */
[----:B------:R-:W1:Y:S01]  /*63e0*/  F2I.U32.TRUNC.NTZ R21, R21 ;  /* 0x0000001500157305 */ /* 0x000e62000020f000 */
[----:B------:R-:W-:Y:S01]  /*63f0*/  SHF.R.U32.HI R3, RZ, UR6, R2 ;  /* 0x00000006ff037c19 */ /* 0x000fe20008011602 */
[----:B---3--:R-:W-:-:S03]  /*6400*/  IMAD.MOV R6, RZ, RZ, -R6 ;  /* 0x000000ffff067224 */ /* 0x008fc600078e0a06 */
[----:B------:R-:W-:Y:S01]  /*6410*/  SHF.R.U64 R18, R20, UR4, R3 ;  /* 0x0000000414127c19 */ /* 0x000fe20008001203 */
[----:B--2---:R-:W-:Y:S01]  /*6420*/  IMAD R17, R22, R6, R17 ;  /* 0x0000000616117224 */ /* 0x004fe200078e0211 */
[----:B------:R-:W-:-:S03]  /*6430*/  SHF.R.U32.HI R23, RZ, UR4, R3 ;  /* 0x00000004ff177c19 */ /* 0x000fc60008011603 */
[----:B------:R-:W-:Y:S02]  /*6440*/  IMAD.MOV.U32 R2, RZ, RZ, R18 ;  /* 0x000000ffff027224 */ /* 0x000fe400078e0012 */
[----:B------:R-:W-:Y:S01]  /*6450*/  IMAD.MOV.U32 R3, RZ, RZ, R23 ;  /* 0x000000ffff037224 */ /* 0x000fe200078e0017 */
[----:B------:R-:W-:Y:S06]  /*6460*/  @!P1 BRA `(.L_x_116) ;  /* 0x0000000000289947 */ /* 0x000fec0003800000 */
[----:B------:R-:W-:Y:S02]  /*6470*/  ULDC UR4, c[0x0][0x64c] ;  /* 0x0001930000047ab9 */ /* 0x000fe40000000800 */
[----:B------:R-:W-:-:S05]  /*6480*/  IADD3 R3, P1, R18, UR4, RZ ;  /* 0x0000000412037c10 */ /* 0x000fca000ff3e0ff */
[----:B------:R-:W-:-:S04]  /*6490*/  IMAD.X R23, RZ, RZ, R23, P1 ;  /* 0x000000ffff177224 */ /* 0x000fc800008e0617 */
[----:B------:R-:W-:-:S04]  /*64a0*/  IMAD.WIDE.U32 R6, R23, UR8, RZ ;  /* 0x0000000817067c25 */ /* 0x000fc8000f8e00ff */
[----:B------:R-:W-:-:S04]  /*64b0*/  IMAD.WIDE.U32 R6, P1, R3, UR9, R6 ;  /* 0x0000000903067c25 */ /* 0x000fc8000f820006 */
[----:B------:R-:W-:-:S04]  /*64c0*/  IMAD.WIDE.U32 R2, R3, UR8, RZ ;  /* 0x0000000803027c25 */ /* 0x000fc8000f8e00ff */
[----:B------:R-:W-:Y:S01]  /*64d0*/  IMAD.MOV.U32 R2, RZ, RZ, R7 ;  /* 0x000000ffff027224 */ /* 0x000fe200078e0007 */
[----:B------:R-:W-:Y:S01]  /*64e0*/  IADD3 RZ, P3, R3, R6, RZ ;  /* 0x0000000603ff7210 */ /* 0x000fe20007f7e0ff */
[----:B------:R-:W-:-:S04]  /*64f0*/  IMAD.X R3, RZ, RZ, RZ, P1 ;  /* 0x000000ffff037224 */ /* 0x000fc800008e06ff */
[----:B------:R-:W-:-:S08]  /*6500*/  IMAD.WIDE.U32.X R2, R23, UR9, R2, P3 ;  /* 0x0000000917027c25 */ /* 0x000fd000098e0402 */
.L_x_116:
[----:B------:R-:W-:Y:S01]  /*6510*/  ULDC UR4, c[0x0][0x648] ;  /* 0x0001920000047ab9 */ /* 0x000fe20000000800 */
[----:B-1----:R-:W-:Y:S01]  /*6520*/  IMAD.MOV R21, RZ, RZ, -R21 ;  /* 0x000000ffff157224 */ /* 0x002fe200078e0a15 */
[----:B------:R-:W-:Y:S01]  /*6530*/  SHF.R.U64 R3, R2, UR4, R3 ;  /* 0x0000000402037c19 */ /* 0x000fe20008001203 */
[----:B------:R-:W-:Y:S01]  /*6540*/  ULDC UR4, c[0x0][0x638] ;  /* 0x00018e0000047ab9 */ /* 0x000fe20000000800 */
[----:B------:R-:W-:Y:S01]  /*6550*/  LOP3.LUT R20, R20, UR17, RZ, 0xc0, !PT ;  /* 0x0000001114147c12 */ /* 0x000fe2000f8ec0ff */
[----:B0-----:R-:W-:Y:S01]  /*6560*/  @P4 IMAD R17, R19, R21, R14 ;  /* 0x0000001513114224 */ /* 0x001fe200078e020e */
[----:B------:R-:W-:Y:S01]  /*6570*/  ULDC UR5, c[0x0][0x610] ;  /* 0x0001840000057ab9 */ /* 0x000fe20000000800 */
[----:B------:R-:W-:Y:S02]  /*6580*/  IMAD.MOV R7, RZ, RZ, -R3 ;  /* 0x000000ffff077224 */ /* 0x000fe400078e0a03 */
[----:B------:R-:W-:Y:S01]  /*6590*/  IMAD R14, R3, UR18, R20 ;  /* 0x00000012030e7c24 */ /* 0x000fe2000f8e0214 */
[----:B------:R-:W-:Y:S01]  /*65a0*/  LOP3.LUT R3, R9, UR16, RZ, 0xc0, !PT ;  /* 0x0000001009037c12 */ /* 0x000fe2000f8ec0ff */
[----:B------:R-:W-:Y:S01]  /*65b0*/  IMAD R18, R7, UR4, R18 ;  /* 0x0000000407127c24 */ /* 0x000fe2000f8e0212 */
[----:B------:R-:W-:Y:S01]  /*65c0*/  ULDC UR4, c[0x0][0x600] ;  /* 0x0001800000047ab9 */ /* 0x000fe20000000800 */
[----:B------:R-:W-:-:S02]  /*65d0*/  IMAD R14, R14, UR5, R17 ;  /* 0x000000050e0e7c24 */ /* 0x000fc4000f8e0211 */
[----:B------:R-:W-:Y:S02]  /*65e0*/  IMAD R3, R18, UR4, R3 ;  /* 0x0000000412037c24 */ /* 0x000fe4000f8e0203 */
[----:B------:R-:W-:Y:S02]  /*65f0*/  IMAD.MOV.U32 R2, RZ, RZ, 0x1 ;  /* 0x00000001ff027424 */ /* 0x000fe400078e00ff */
[----:B------:R-:W-:Y:S01]  /*6600*/  IMAD.MOV.U32 R9, RZ, RZ, R8 ;  /* 0x000000ffff097224 */ /* 0x000fe200078e0008 */
[----:B------:R-:W-:Y:S02]  /*6610*/  SEL R17, R3, R14, !P4 ;  /* 0x0000000e03117207 */ /* 0x000fe40006000000 */
[----:B------:R-:W-:-:S07]  /*6620*/  SEL R14, R14, R3, !P4 ;  /* 0x000000030e0e7207 */ /* 0x000fce0006000000 */
.L_x_114:
[----:B------:R-:W-:Y:S05]  /*6630*/  BSYNC B1 ;  /* 0x0000000000017941 */ /* 0x000fea0003800000 */
.L_x_113:
[----:B------:R-:W-:-:S13]  /*6640*/  LOP3.LUT P1, RZ, R2, 0xff, RZ, 0xc0, !PT ;  /* 0x000000ff02ff7812 */ /* 0x000fda000782c0ff */
[----:B------:R-:W-:Y:S05]  /*6650*/  @P1 BRA `(.L_x_117) ;  /* 0xfffffff4003c1947 */ /* 0x000fea000383ffff */
[----:B------:R-:W-:Y:S05]  /*6660*/  BSYNC B0 ;  /* 0x0000000000007941 */ /* 0x000fea0003800000 */
.L_x_105:
[----:B------:R-:W-:-:S03]  /*6670*/  UMOV UR4, 0xffffffff ;  /* 0xffffffff00047882 */ /* 0x000fc60000000000 */
[----:B------:R-:W-:Y:S05]  /*6680*/  BRA.DIV UR4, `(.L_x_118) ;  /* 0x0000000604887947 */ /* 0x000fea000b800000 */
[----:B------:R-:W-:-:S13]  /*6690*/  ELECT P0, URZ, PT ;  /* 0x00000000003f782f */ /* 0x000fda0003800000 */
.L_x_135:
[----:B------:R-:W-:Y:S04]  /*66a0*/  BSSY B0, `(.L_x_119) ;  /* 0x0000046000007945 */ /* 0x000fe80003800000 */
[----:B------:R-:W-:Y:S05]  /*66b0*/  @!P0 BRA `(.L_x_120) ;  /* 0x0000000400108947 */ /* 0x000fea0003800000 */
[----:B------:R-:W-:-:S04]  /*66c0*/  LOP3.LUT R4, R4, 0x2, RZ, 0xfc, !PT ;  /* 0x0000000204047812 */ /* 0x000fc800078efcff */
[----:B------:R-:W-:-:S13]  /*66d0*/  ISETP.NE.AND P0, PT, R4, 0x3, PT ;  /* 0x000000030400780c */ /* 0x000fda0003f05270 */
[----:B------:R-:W-:Y:S05]  /*66e0*/  @!P0 BRA `(.L_x_121) ;  /* 0x0000000000048947 */ /* 0x000fea0003800000 */
[----:B------:R-:W-:Y:S01]  /*66f0*/  BPT.TRAP 0x1 ;  /* 0x000000040000795c */ /* 0x000fe20000300000 */
.L_x_121:
[----:B------:R-:W0:Y:S01]  /*6700*/  S2R R3, SR_CgaCtaId ;  /* 0x0000000000037919 */ /* 0x000e220000008800 */
[----:B------:R-:W-:Y:S02]  /*6710*/  MOV R0, 0x400 ;  /* 0x0000040000007802 */ /* 0x000fe40000000f00 */
[----:B------:R-:W-:Y:S02]  /*6720*/  SHF.L.U32 R2, R10, 0x1f, RZ ;  /* 0x0000001f0a027819 */ /* 0x000fe400000006ff */
[----:B0-----:R-:W-:-:S05]  /*6730*/  LEA R0, R3, R0, 0x18 ;  /* 0x0000000003007211 */ /* 0x001fca00078ec0ff */
[----:B------:R-:W-:-:S04]  /*6740*/  VIADD R0, R0, 0x38 ;  /* 0x0000003800007836 */ /* 0x000fc80000000000 */
[C---:B------:R-:W-:Y:S02]  /*6750*/  IMAD R5, R13.reuse, 0x8, R0 ;  /* 0x000000080d057824 */ /* 0x040fe400078e0200 */
[----:B------:R-:W-:Y:S02]  /*6760*/  VIADD R13, R13, 0x1 ;  /* 0x000000010d0d7836 */ /* 0x000fe40000000000 */
[----:B------:R-:W0:Y:S03]  /*6770*/  SYNCS.PHASECHK.TRANS64.TRYWAIT P0, [R5+URZ], R2 ;  /* 0x00000002050075a7 */ /* 0x000e26000800017f */
[----:B------:R-:W-:-:S04]  /*6780*/  ISETP.NE.AND P1, PT, R13, 0x7, PT ;  /* 0x000000070d00780c */ /* 0x000fc80003f25270 */
[----:B------:R-:W-:Y:S02]  /*6790*/  SEL R3, RZ, 0x1, P1 ;  /* 0x00000001ff037807 */ /* 0x000fe40000800000 */
[----:B------:R-:W-:Y:S02]  /*67a0*/  SEL R13, R13, RZ, P1 ;  /* 0x000000ff0d0d7207 */ /* 0x000fe40000800000 */
[----:B------:R-:W-:-:S03]  /*67b0*/  LOP3.LUT R10, R10, R3, RZ, 0x3c, !PT ;  /* 0x000000030a0a7212 */ /* 0x000fc600078e3cff */
[----:B------:R-:W-:Y:S01]  /*67c0*/  IMAD R7, R13, 0x8, R0 ;  /* 0x000000080d077824 */ /* 0x000fe200078e0200 */
[----:B------:R-:W-:Y:S01]  /*67d0*/  SHF.L.U32 R4, R10, 0x1f, RZ ;  /* 0x0000001f0a047819 */ /* 0x000fe200000006ff */
[----:B0-----:R-:W-:Y:S06]  /*67e0*/  @!P0 BRA `(.L_x_122) ;  /* 0x0000000400548947 */ /* 0x001fec0003800000 */
.L_x_136:
[----:B------:R-:W1:Y:S01]  /*67f0*/  SYNCS.PHASECHK.TRANS64.TRYWAIT P0, [R7+URZ], R4 ;  /* 0x00000004070075a7 */ /* 0x000e62000800017f */
[----:B0-----:R-:W-:-:S05]  /*6800*/  VIADD R2, R13, 0x1 ;  /* 0x000000010d027836 */ /* 0x001fca0000000000 */
[----:B------:R-:W-:-:S04]  /*6810*/  ISETP.NE.AND P1, PT, R2, 0x7, PT ;  /* 0x000000070200780c */ /* 0x000fc80003f25270 */
[----:B------:R-:W-:Y:S02]  /*6820*/  SEL R3, RZ, 0x1, P1 ;  /* 0x00000001ff037807 */ /* 0x000fe40000800000 */
[----:B------:R-:W-:Y:S02]  /*6830*/  SEL R9, R2, RZ, P1 ;  /* 0x000000ff02097207 */ /* 0x000fe40000800000 */
[----:B------:R-:W-:-:S03]  /*6840*/  LOP3.LUT R10, R10, R3, RZ, 0x3c, !PT ;  /* 0x000000030a0a7212 */ /* 0x000fc600078e3cff */
[----:B------:R-:W-:Y:S01]  /*6850*/  IMAD R6, R9, 0x8, R0 ;  /* 0x0000000809067824 */ /* 0x000fe200078e0200 */
[----:B------:R-:W-:Y:S01]  /*6860*/  SHF.L.U32 R5, R10, 0x1f, RZ ;  /* 0x0000001f0a057819 */ /* 0x000fe200000006ff */
[----:B-1----:R-:W-:Y:S06]  /*6870*/  @!P0 BRA `(.L_x_123) ;  /* 0x0000000400448947 */ /* 0x002fec0003800000 */
.L_x_137:
[----:B------:R-:W1:Y:S01]  /*6880*/  SYNCS.PHASECHK.TRANS64.TRYWAIT P0, [R6+URZ], R5 ;  /* 0x00000005060075a7 */ /* 0x000e62000800017f */
[----:B------:R-:W-:-:S05]  /*6890*/  VIADD R2, R9, 0x1 ;  /* 0x0000000109027836 */ /* 0x000fca0000000000 */
[----:B------:R-:W-:-:S04]  /*68a0*/  ISETP.NE.AND P1, PT, R2, 0x7, PT ;  /* 0x000000070200780c */ /* 0x000fc80003f25270 */
[----:B------:R-:W-:Y:S02]  /*68b0*/  SEL R3, RZ, 0x1, P1 ;  /* 0x00000001ff037807 */ /* 0x000fe40000800000 */
[----:B0-----:R-:W-:Y:S02]  /*68c0*/  SEL R7, R2, RZ, P1 ;  /* 0x000000ff02077207 */ /* 0x001fe40000800000 */
[----:B------:R-:W-:-:S03]  /*68d0*/  LOP3.LUT R10, R10, R3, RZ, 0x3c, !PT ;  /* 0x000000030a0a7212 */ /* 0x000fc600078e3cff */
[----:B------:R-:W-:Y:S01]  /*68e0*/  IMAD R9, R7, 0x8, R0 ;  /* 0x0000000807097824 */ /* 0x000fe200078e0200 */
[----:B------:R-:W-:Y:S01]  /*68f0*/  SHF.L.U32 R4, R10, 0x1f, RZ ;  /* 0x0000001f0a047819 */ /* 0x000fe200000006ff */
[----:B-1----:R-:W-:Y:S06]  /*6900*/  @!P0 BRA `(.L_x_124) ;  /* 0x0000000400348947 */ /* 0x002fec0003800000 */
.L_x_138:
[----:B------:R-:W1:Y:S01]  /*6910*/  SYNCS.PHASECHK.TRANS64.TRYWAIT P0, [R9+URZ], R4 ;  /* 0x00000004090075a7 */ /* 0x000e62000800017f */
[----:B------:R-:W-:-:S05]  /*6920*/  VIADD R2, R7, 0x1 ;  /* 0x0000000107027836 */ /* 0x000fca0000000000 */
[----:B------:R-:W-:-:S04]  /*6930*/  ISETP.NE.AND P1, PT, R2, 0x7, PT ;  /* 0x000000070200780c */ /* 0x000fc80003f25270 */
[----:B------:R-:W-:Y:S02]  /*6940*/  SEL R3, RZ, 0x1, P1 ;  /* 0x00000001ff037807 */ /* 0x000fe40000800000 */
[----:B------:R-:W-:Y:S02]  /*6950*/  SEL R7, R2, RZ, P1 ;  /* 0x000000ff02077207 */ /* 0x000fe40000800000 */
[----:B------:R-:W-:-:S03]  /*6960*/  LOP3.LUT R10, R10, R3, RZ, 0x3c, !PT ;  /* 0x000000030a0a7212 */ /* 0x000fc600078e3cff */
[----:B------:R-:W-:Y:S01]  /*6970*/  IMAD R8, R7, 0x8, R0 ;  /* 0x0000000807087824 */ /* 0x000fe200078e0200 */
[----:B0-----:R-:W-:Y:S01]  /*6980*/  SHF.L.U32 R5, R10, 0x1f, RZ ;  /* 0x0000001f0a057819 */ /* 0x001fe200000006ff */
[----:B-1----:R-:W-:Y:S06]  /*6990*/  @!P0 BRA `(.L_x_125) ;  /* 0x0000000400248947 */ /* 0x002fec0003800000 */
.L_x_139:
[----:B------:R-:W1:Y:S01]  /*69a0*/  SYNCS.PHASECHK.TRANS64.TRYWAIT P0, [R8+URZ], R5 ;  /* 0x00000005080075a7 */ /* 0x000e62000800017f */
[----:B------:R-:W-:-:S05]  /*69b0*/  VIADD R2, R7, 0x1 ;  /* 0x0000000107027836 */ /* 0x000fca0000000000 */
[----:B------:R-:W-:-:S04]  /*69c0*/  ISETP.NE.AND P1, PT, R2, 0x7, PT ;  /* 0x000000070200780c */ /* 0x000fc80003f25270 */
[----:B------:R-:W-:Y:S02]  /*69d0*/  SEL R3, RZ, 0x1, P1 ;  /* 0x00000001ff037807 */ /* 0x000fe40000800000 */
[----:B------:R-:W-:Y:S02]  /*69e0*/  SEL R7, R2, RZ, P1 ;  /* 0x000000ff02077207 */ /* 0x000fe40000800000 */
[----:B0-----:R-:W-:-:S03]  /*69f0*/  LOP3.LUT R9, R10, R3, RZ, 0x3c, !PT ;  /* 0x000000030a097212 */ /* 0x001fc600078e3cff */
[----:B------:R-:W-:Y:S01]  /*6a00*/  IMAD R11, R7, 0x8, R0 ;  /* 0x00000008070b7824 */ /* 0x000fe200078e0200 */
[----:B------:R-:W-:Y:S01]  /*6a10*/  SHF.L.U32 R6, R9, 0x1f, RZ ;  /* 0x0000001f09067819 */ /* 0x000fe200000006ff */
[----:B-1----:R-:W-:Y:S06]  /*6a20*/  @!P0 BRA `(.L_x_126) ;  /* 0x0000000400148947 */ /* 0x002fec0003800000 */
.L_x_140:
[----:B------:R-:W1:Y:S01]  /*6a30*/  SYNCS.PHASECHK.TRANS64.TRYWAIT P0, [R11+URZ], R6 ;  /* 0x000000060b0075a7 */ /* 0x000e62000800017f */
[----:B------:R-:W-:-:S05]  /*6a40*/  VIADD R2, R7, 0x1 ;  /* 0x0000000107027836 */ /* 0x000fca0000000000 */
[----:B------:R-:W-:-:S04]  /*6a50*/  ISETP.NE.AND P1, PT, R2, 0x7, PT ;  /* 0x000000070200780c */ /* 0x000fc80003f25270 */
[----:B------:R-:W-:Y:S02]  /*6a60*/  SEL R4, RZ, 0x1, P1 ;  /* 0x00000001ff047807 */ /* 0x000fe40000800000 */
[----:B------:R-:W-:Y:S02]  /*6a70*/  SEL R3, R2, RZ, P1 ;  /* 0x000000ff02037207 */ /* 0x000fe40000800000 */
[----:B------:R-:W-:Y:S01]  /*6a80*/  LOP3.LUT R4, R9, R4, RZ, 0x3c, !PT ;  /* 0x0000000409047212 */ /* 0x000fe200078e3cff */
[----:B-1----:R-:W-:Y:S06]  /*6a90*/  @!P0 BRA `(.L_x_127) ;  /* 0x00000004000c8947 */ /* 0x002fec0003800000 */
.L_x_141:
[----:B------:R-:W-:Y:S01]  /*6aa0*/  IMAD R3, R3, 0x8, R0 ;  /* 0x0000000803037824 */ /* 0x000fe200078e0200 */
[----:B------:R-:W-:-:S07]  /*6ab0*/  SHF.L.U32 R0, R4, 0x1f, RZ ;  /* 0x0000001f04007819 */ /* 0x000fce00000006ff */
.L_x_128:
[----:B--2---:R2:W3:Y:S02]  /*6ac0*/  SYNCS.PHASECHK.TRANS64.TRYWAIT P0, [R3+URZ], R0 ;  /* 0x00000000030075a7 */ /* 0x0044e4000800017f */
[----:B---3--:R-:W-:Y:S05]  /*6ad0*/  @!P0 NANOSLEEP.SYNCS 0x989680 ;  /* 0x009896800000895d */ /* 0x008fea0003900000 */
[----:B------:R-:W3:Y:S02]  /*6ae0*/  @!P0 SYNCS.PHASECHK.TRANS64 P0, [R3+URZ], R0 ;  /* 0x00000000030085a7 */ /* 0x000ee4000800007f */
[----:B---3--:R-:W-:Y:S05]  /*6af0*/  @!P0 BRA `(.L_x_128) ;  /* 0xfffffffc00f08947 */ /* 0x008fea000383ffff */
.L_x_120:
[----:B------:R-:W-:Y:S05]  /*6b00*/  BSYNC B0 ;  /* 0x0000000000007941 */ /* 0x000fea0003800000 */
.L_x_119:
[----:B------:R-:W-:Y:S05]  /*6b10*/  EXIT ;  /* 0x000000000000794d */ /* 0x000fea0003800000 */
.L_x_17:
[----:B-1----:R-:W-:-:S04]  /*6b20*/  IMAD.U32 R7, RZ, RZ, UR6 ;  /* 0x00000006ff077e24 */ /* 0x002fc8000f8e00ff */
[----:B------:R1:W3:Y:S03]  /*6b30*/  SYNCS.PHASECHK.TRANS64.TRYWAIT P0, [R7+URZ], R6 ;  /* 0x00000006070075a7 */ /* 0x0002e6000800017f */
[----:B---3--:R-:W-:Y:S05]  /*6b40*/  @!P0 NANOSLEEP.SYNCS 0x989680 ;  /* 0x009896800000895d */ /* 0x008fea0003900000 */
[----:B------:R-:W3:Y:S02]  /*6b50*/  @!P0 SYNCS.PHASECHK.TRANS64 P0, [R7+URZ], R6 ;  /* 0x00000006070085a7 */ /* 0x000ee4000800007f */
[----:B---3--:R-:W-:Y:S05]  /*6b60*/  @!P0 BRA `(.L_x_17) ;  /* 0xfffffffc00ec8947 */ /* 0x008fea000383ffff */
[----:B------:R-:W-:Y:S05]  /*6b70*/  BRA `(.L_x_16) ;  /* 0xffffffa800147947 */ /* 0x000fea000383ffff */
.L_x_23:
[----:B-1----:R-:W-:-:S04]  /*6b80*/  IMAD.U32 R8, RZ, RZ, UR12 ;  /* 0x0000000cff087e24 */ /* 0x002fc8000f8e00ff */
[----:B------:R1:W3:Y:S03]  /*6b90*/  SYNCS.PHASECHK.TRANS64.TRYWAIT P0, [R8+URZ], R7 ;  /* 0x00000007080075a7 */ /* 0x0002e6000800017f */
[----:B---3--:R-:W-:Y:S05]  /*6ba0*/  @!P0 NANOSLEEP.SYNCS 0x989680 ;  /* 0x009896800000895d */ /* 0x008fea0003900000 */
[----:B------:R-:W3:Y:S02]  /*6bb0*/  @!P0 SYNCS.PHASECHK.TRANS64 P0, [R8+URZ], R7 ;  /* 0x00000007080085a7 */ /* 0x000ee4000800007f */
[----:B---3--:R-:W-:Y:S05]  /*6bc0*/  @!P0 BRA `(.L_x_23) ;  /* 0xfffffffc00ec8947 */ /* 0x008fea000383ffff */
[----:B------:R-:W-:Y:S05]  /*6bd0*/  BRA `(.L_x_22) ;  /* 0xffffffac00987947 */ /* 0x000fea000383ffff */
.L_x_106:
[----:B------:R-:W-:Y:S01]  /*6be0*/  BSSY B1, `(.L_x_129) ;  /* 0x0000006000017945 */ /* 0x000fe20003800000 */
[----:B------:R-:W-:-:S07]  /*6bf0*/  IMAD.MOV.U32 R2, RZ, RZ, -0x1 ;  /* 0xffffffffff027424 */ /* 0x000fce00078e00ff */
[----:B------:R-:W-:Y:S05]  /*6c00*/  WARPSYNC.COLLECTIVE R2, `(.L_x_130) ;  /* 0x00000000020c7348 */ /* 0x000fea0003c00000 */
[----:B------:R-:W-:Y:S02]  /*6c10*/  ELECT P1, UR62, PT ;  /* 0x00000000003e782f */ /* 0x000fe40003820000 */
[----:B------:R-:W-:Y:S01]  /*6c20*/  MOV R2, UR62 ;  /* 0x0000003e00027c02 */ /* 0x000fe20008000f00 */
[----:B------:R-:W-:Y:S10]  /*6c30*/  ENDCOLLECTIVE ;  /* 0x000000000000791b */ /* 0x000ff40003800000 */
.L_x_130:
[----:B------:R-:W-:Y:S05]  /*6c40*/  BSYNC B1 ;  /* 0x0000000000017941 */ /* 0x000fea0003800000 */
.L_x_129:
[----:B------:R-:W-:Y:S05]  /*6c50*/  BRA `(.L_x_131) ;  /* 0xffffffec00c87947 */ /* 0x000fea000383ffff */
.L_x_109:
[----:B-1----:R1:W2:Y:S02]  /*6c60*/  SYNCS.PHASECHK.TRANS64.TRYWAIT P1, [R18+URZ+0x38], R7 ;  /* 0x00003807120075a7 */ /* 0x0022a4000802017f */
[----:B--2---:R-:W-:Y:S05]  /*6c70*/  @!P1 NANOSLEEP.SYNCS 0x989680 ;  /* 0x009896800000995d */ /* 0x004fea0003900000 */
[----:B------:R-:W2:Y:S02]  /*6c80*/  @!P1 SYNCS.PHASECHK.TRANS64 P1, [R18+URZ+0x38], R7 ;  /* 0x00003807120095a7 */ /* 0x000ea4000802007f */
[----:B--2---:R-:W-:Y:S05]  /*6c90*/  @!P1 BRA `(.L_x_109) ;  /* 0xfffffffc00f09947 */ /* 0x004fea000383ffff */
[----:B------:R-:W-:Y:S05]  /*6ca0*/  BRA `(.L_x_132) ;  /* 0xffffffec00fc7947 */ /* 0x000fea000383ffff */
.L_x_118:
[----:B------:R-:W-:Y:S01]  /*6cb0*/  BSSY B0, `(.L_x_133) ;  /* 0x0000006000007945 */ /* 0x000fe20003800000 */
[----:B------:R-:W-:-:S07]  /*6cc0*/  IMAD.MOV.U32 R2, RZ, RZ, -0x1 ;  /* 0xffffffffff027424 */ /* 0x000fce00078e00ff */
[----:B------:R-:W-:Y:S05]  /*6cd0*/  WARPSYNC.COLLECTIVE R2, `(.L_x_134) ;  /* 0x00000000020c7348 */ /* 0x000fea0003c00000 */
[----:B------:R-:W-:Y:S02]  /*6ce0*/  ELECT P1, UR62, PT ;  /* 0x00000000003e782f */ /* 0x000fe40003820000 */
[----:B------:R-:W-:Y:S01]  /*6cf0*/  MOV R2, UR62 ;  /* 0x0000003e00027c02 */ /* 0x000fe20008000f00 */
[----:B------:R-:W-:Y:S10]  /*6d00*/  ENDCOLLECTIVE ;  /* 0x000000000000791b */ /* 0x000ff40003800000 */
.L_x_134:
[----:B------:R-:W-:Y:S05]  /*6d10*/  BSYNC B0 ;  /* 0x0000000000007941 */ /* 0x000fea0003800000 */
.L_x_133:
[----:B------:R-:W-:Y:S01]  /*6d20*/  PLOP3.LUT P0, PT, P1, PT, PT, 0x80, 0x0 ;  /* 0x000000000000781c */ /* 0x000fe20000f0f070 */
[----:B------:R-:W-:-:S12]  /*6d30*/  BRA `(.L_x_135) ;  /* 0xfffffff800587947 */ /* 0x000fd8000383ffff */
.L_x_122:
[----:B0-----:R0:W1:Y:S02]  /*6d40*/  SYNCS.PHASECHK.TRANS64.TRYWAIT P0, [R5+URZ], R2 ;  /* 0x00000002050075a7 */ /* 0x001064000800017f */
[----:B-1----:R-:W-:Y:S05]  /*6d50*/  @!P0 NANOSLEEP.SYNCS 0x989680 ;  /* 0x009896800000895d */ /* 0x002fea0003900000 */
[----:B------:R-:W1:Y:S02]  /*6d60*/  @!P0 SYNCS.PHASECHK.TRANS64 P0, [R5+URZ], R2 ;  /* 0x00000002050085a7 */ /* 0x000e64000800007f */
[----:B-1----:R-:W-:Y:S05]  /*6d70*/  @!P0 BRA `(.L_x_122) ;  /* 0xfffffffc00f08947 */ /* 0x002fea000383ffff */
[----:B------:R-:W-:Y:S05]  /*6d80*/  BRA `(.L_x_136) ;  /* 0xfffffff800987947 */ /* 0x000fea000383ffff */
.L_x_123:
[----:B0-----:R0:W1:Y:S02]  /*6d90*/  SYNCS.PHASECHK.TRANS64.TRYWAIT P0, [R7+URZ], R4 ;  /* 0x00000004070075a7 */ /* 0x001064000800017f */
[----:B-1----:R-:W-:Y:S05]  /*6da0*/  @!P0 NANOSLEEP.SYNCS 0x989680 ;  /* 0x009896800000895d */ /* 0x002fea0003900000 */
[----:B------:R-:W1:Y:S02]  /*6db0*/  @!P0 SYNCS.PHASECHK.TRANS64 P0, [R7+URZ], R4 ;  /* 0x00000004070085a7 */ /* 0x000e64000800007f */
[----:B-1----:R-:W-:Y:S05]  /*6dc0*/  @!P0 BRA `(.L_x_123) ;  /* 0xfffffffc00f08947 */ /* 0x002fea000383ffff */
[----:B------:R-:W-:Y:S05]  /*6dd0*/  BRA `(.L_x_137) ;  /* 0xfffffff800a87947 */ /* 0x000fea000383ffff */
.L_x_124:
[----:B0-----:R0:W1:Y:S02]  /*6de0*/  SYNCS.PHASECHK.TRANS64.TRYWAIT P0, [R6+URZ], R5 ;  /* 0x00000005060075a7 */ /* 0x001064000800017f */
[----:B-1----:R-:W-:Y:S05]  /*6df0*/  @!P0 NANOSLEEP.SYNCS 0x989680 ;  /* 0x009896800000895d */ /* 0x002fea0003900000 */
[----:B------:R-:W1:Y:S02]  /*6e00*/  @!P0 SYNCS.PHASECHK.TRANS64 P0, [R6+URZ], R5 ;  /* 0x00000005060085a7 */ /* 0x000e64000800007f */
[----:B-1----:R-:W-:Y:S05]  /*6e10*/  @!P0 BRA `(.L_x_124) ;  /* 0xfffffffc00f08947 */ /* 0x002fea000383ffff */
[----:B------:R-:W-:Y:S05]  /*6e20*/  BRA `(.L_x_138) ;  /* 0xfffffff800b87947 */ /* 0x000fea000383ffff */
.L_x_125:
[----:B0-----:R0:W1:Y:S02]  /*6e30*/  SYNCS.PHASECHK.TRANS64.TRYWAIT P0, [R9+URZ], R4 ;  /* 0x00000004090075a7 */ /* 0x001064000800017f */
[----:B-1----:R-:W-:Y:S05]  /*6e40*/  @!P0 NANOSLEEP.SYNCS 0x989680 ;  /* 0x009896800000895d */ /* 0x002fea0003900000 */
[----:B------:R-:W1:Y:S02]  /*6e50*/  @!P0 SYNCS.PHASECHK.TRANS64 P0, [R9+URZ], R4 ;  /* 0x00000004090085a7 */ /* 0x000e64000800007f */
[----:B-1----:R-:W-:Y:S05]  /*6e60*/  @!P0 BRA `(.L_x_125) ;  /* 0xfffffffc00f08947 */ /* 0x002fea000383ffff */
[----:B------:R-:W-:Y:S05]  /*6e70*/  BRA `(.L_x_139) ;  /* 0xfffffff800c87947 */ /* 0x000fea000383ffff */
.L_x_126:
[----:B0-----:R0:W1:Y:S02]  /*6e80*/  SYNCS.PHASECHK.TRANS64.TRYWAIT P0, [R8+URZ], R5 ;  /* 0x00000005080075a7 */ /* 0x001064000800017f */
[----:B-1----:R-:W-:Y:S05]  /*6e90*/  @!P0 NANOSLEEP.SYNCS 0x989680 ;  /* 0x009896800000895d */ /* 0x002fea0003900000 */
[----:B------:R-:W1:Y:S02]  /*6ea0*/  @!P0 SYNCS.PHASECHK.TRANS64 P0, [R8+URZ], R5 ;  /* 0x00000005080085a7 */ /* 0x000e64000800007f */
[----:B-1----:R-:W-:Y:S05]  /*6eb0*/  @!P0 BRA `(.L_x_126) ;  /* 0xfffffffc00f08947 */ /* 0x002fea000383ffff */
[----:B------:R-:W-:Y:S05]  /*6ec0*/  BRA `(.L_x_140) ;  /* 0xfffffff800d87947 */ /* 0x000fea000383ffff */
.L_x_127:
[----:B-1----:R1:W2:Y:S02]  /*6ed0*/  SYNCS.PHASECHK.TRANS64.TRYWAIT P0, [R11+URZ], R6 ;  /* 0x000000060b0075a7 */ /* 0x0022a4000800017f */
[----:B--2---:R-:W-:Y:S05]  /*6ee0*/  @!P0 NANOSLEEP.SYNCS 0x989680 ;  /* 0x009896800000895d */ /* 0x004fea0003900000 */
[----:B------:R-:W2:Y:S02]  /*6ef0*/  @!P0 SYNCS.PHASECHK.TRANS64 P0, [R11+URZ], R6 ;  /* 0x000000060b0085a7 */ /* 0x000ea4000800007f */
[----:B--2---:R-:W-:Y:S05]  /*6f00*/  @!P0 BRA `(.L_x_127) ;  /* 0xfffffffc00f08947 */ /* 0x004fea000383ffff */
[----:B------:R-:W-:Y:S05]  /*6f10*/  BRA `(.L_x_141) ;  /* 0xfffffff800e07947 */ /* 0x000fea000383ffff */
.L_x_142:
[----:B------:R-:W-:-:S00]  /*6f20*/  BRA `(.L_x_142) ;  /* 0xfffffffc00fc7947 */ /* 0x000fc0000383ffff */
[----:B------:R-:W-:-:S00]  /*6f30*/  NOP ;  /* 0x0000000000007918 */ /* 0x000fc00000000000 */
        /* <DEDUP_REMOVED lines=12> */
.L_x_143:


//--------------------- .nv.shared._ZN7cutlass13device_kernelINS_4gemm6kernel13GemmUniversalIN4cute5tupleIJiiiiEEENS1_10collective13CollectiveMmaINS1_37MainloopSm90TmaGmmaWarpSpecializedFP8ILi7ENS5_IJNS4_1CILi1EEESB_SB_EEENS1_35KernelTmaWarpSpecializedCooperativeEEENS5_IJNSA_ILi128EEENSA_ILi64EEESG_EEENS_12float_e4m3_tENS5_IJlSB_lEEESI_SJ_NS4_8TiledMMAINS4_8MMA_AtomIJNS4_4SM904GMMA30MMA_64x64x32_F32E4M3E4M3_SS_TNILNSN_7ScaleInE1ELSP_1EEEEEENS4_6LayoutINS5_IJNSA_ILi2EEESB_SB_EEENS5_IJSB_NSA_ILi0EEESV_EEEEENS5_IJNS4_10UnderscoreESY_SY_EEEEENS4_13SM90_TMA_LOADENS4_14ComposedLayoutINS4_7SwizzleILi2ELi4ELi3EEENS4_18smem_ptr_flag_bitsILi8EEENSS_INS5_IJNSA_ILi8EEESG_EEENS5_IJSG_SB_EEEEEEEvNS4_8identityES11_S1B_vS1C_EENS_8epilogue10collective6detail29Sm90TmaWarpSpecializedAdapterINS1F_15DefaultEpilogueISI_SJ_SJ_NS1E_6thread17LinearCombinationISI_Li1EffLNS1J_9ScaleType4KindE0ELNS_15FloatRoundStyleE2ESI_EENS1_15EpilogueDefaultEEEEEvvEEEEvNT_6ParamsE --------------------------
	.section	.nv.shared._ZN7cutlass13device_kernelINS_4gemm6kernel13GemmUniversalIN4cute5tupleIJiiiiEEENS1_10collective13CollectiveMmaINS1_37MainloopSm90TmaGmmaWarpSpecializedFP8ILi7ENS5_IJNS4_1CILi1EEESB_SB_EEENS1_35KernelTmaWarpSpecializedCooperativeEEENS5_IJNSA_ILi128EEENSA_ILi64EEESG_EEENS_12float_e4m3_tENS5_IJlSB_lEEESI_SJ_NS4_8TiledMMAINS4_8MMA_AtomIJNS4_4SM904GMMA30MMA_64x64x32_F32E4M3E4M3_SS_TNILNSN_7ScaleInE1ELSP_1EEEEEENS4_6LayoutINS5_IJNSA_ILi2EEESB_SB_EEENS5_IJSB_NSA_ILi0EEESV_EEEEENS5_IJNS4_10UnderscoreESY_SY_EEEEENS4_13SM90_TMA_LOADENS4_14ComposedLayoutINS4_7SwizzleILi2ELi4ELi3EEENS4_18smem_ptr_flag_bitsILi8EEENSS_INS5_IJNSA_ILi8EEESG_EEENS5_IJSG_SB_EEEEEEEvNS4_8identityES11_S1B_vS1C_EENS_8epilogue10collective6detail29Sm90TmaWarpSpecializedAdapterINS1F_15DefaultEpilogueISI_SJ_SJ_NS1E_6thread17LinearCombinationISI_Li1EffLNS1J_9ScaleType4KindE0ELNS_15FloatRoundStyleE2ESI_EENS1_15EpilogueDefaultEEEEEvvEEEEvNT_6ParamsE,"aw",@nobits
	.sectionflags	@""
	.align	16
	.zero		1024


//--------------------- .nv.shared.reserved.0     --------------------------
	.section	.nv.shared.reserved.0,"aw",@nobits
	.weak		__nv_reservedSMEM_offset_0_alias
	.size		__nv_reservedSMEM_offset_0_alias, 0, 0
	.other		__nv_reservedSMEM_offset_0_alias,@"STO_CUDA_RESERVED_SHARED STV_DEFAULT"
__nv_reservedSMEM_offset_0_alias:
	.zero		0


//--------------------- .nv.global                --------------------------
	.section	.nv.global,"aw",@nobits
.nv.global:
	.type		_ZN40_INTERNAL_05ce596e_4_k_cu_9e233005_216354cute1_E,@object
	.size		_ZN40_INTERNAL_05ce596e_4_k_cu_9e233005_216354cute1_E,(_ZN40_INTERNAL_05ce596e_4_k_cu_9e233005_216354cuda3std3__45__cpo6cbeginE - _ZN40_INTERNAL_05ce596e_4_k_cu_9e233005_216354cute1_E)
_ZN40_INTERNAL_05ce596e_4_k_cu_9e233005_216354cute1_E:
	.zero		1
	.type		_ZN40_INTERNAL_05ce596e_4_k_cu_9e233005_216354cuda3std3__45__cpo6cbeginE,@object
	.size		_ZN40_INTERNAL_05ce596e_4_k_cu_9e233005_216354cuda3std3__45__cpo6cbeginE,(_ZN40_INTERNAL_05ce596e_4_k_cu_9e233005_216354cuda3std3__48in_placeE - _ZN40_INTERNAL_05ce596e_4_k_cu_9e233005_216354cuda3std3__45__cpo6cbeginE)
_ZN40_INTERNAL_05ce596e_4_k_cu_9e233005_216354cuda3std3__45__cpo6cbeginE:
	.zero		1
	.type		_ZN40_INTERNAL_05ce596e_4_k_cu_9e233005_216354cuda3std3__48in_placeE,@object
	.size		_ZN40_INTERNAL_05ce596e_4_k_cu_9e233005_216354cuda3std3__48in_placeE,(_ZN40_INTERNAL_05ce596e_4_k_cu_9e233005_216354cuda3std6ranges3__45__cpo9iter_moveE - _ZN40_INTERNAL_05ce596e_4_k_cu_9e233005_216354cuda3std3__48in_placeE)
_ZN40_INTERNAL_05ce596e_4_k_cu_9e233005_216354cuda3std3__48in_placeE:
	.zero		1
	.type		_ZN40_INTERNAL_05ce596e_4_k_cu_9e233005_216354cuda3std6ranges3__45__cpo9iter_moveE,@object
	.size		_ZN40_INTERNAL_05ce596e_4_k_cu_9e233005_216354cuda3std6ranges3__45__cpo9iter_moveE,(_ZN40_INTERNAL_05ce596e_4_k_cu_9e233005_216354cuda3std3__45__cpo5beginE - _ZN40_INTERNAL_05ce596e_4_k_cu_9e233005_216354cuda3std6ranges3__45__cpo9iter_moveE)
_ZN40_INTERNAL_05ce596e_4_k_cu_9e233005_216354cuda3std6ranges3__45__cpo9iter_moveE:
	.zero		1
	.type		_ZN40_INTERNAL_05ce596e_4_k_cu_9e233005_216354cuda3std3__45__cpo5beginE,@object
	.size		_ZN40_INTERNAL_05ce596e_4_k_cu_9e233005_216354cuda3std3__45__cpo5beginE,(_ZN40_INTERNAL_05ce596e_4_k_cu_9e233005_216354cuda3std3__442_GLOBAL__N__05ce596e_4_k_cu_9e233005_216356ignoreE - _ZN40_INTERNAL_05ce596e_4_k_cu_9e233005_216354cuda3std3__45__cpo5beginE)
_ZN40_INTERNAL_05ce596e_4_k_cu_9e233005_216354cuda3std3__45__cpo5beginE:
	.zero		1
	.type		_ZN40_INTERNAL_05ce596e_4_k_cu_9e233005_216354cuda3std3__442_GLOBAL__N__05ce596e_4_k_cu_9e233005_216356ignoreE,@object
	.size		_ZN40_INTERNAL_05ce596e_4_k_cu_9e233005_216354cuda3std3__442_GLOBAL__N__05ce596e_4_k_cu_9e233005_216356ignoreE,(_ZN40_INTERNAL_05ce596e_4_k_cu_9e233005_216354cute7productE - _ZN40_INTERNAL_05ce596e_4_k_cu_9e233005_216354cuda3std3__442_GLOBAL__N__05ce596e_4_k_cu_9e233005_216356ignoreE)
_ZN40_INTERNAL_05ce596e_4_k_cu_9e233005_216354cuda3std3__442_GLOBAL__N__05ce596e_4_k_cu_9e233005_216356ignoreE:
	.zero		1
	.type		_ZN40_INTERNAL_05ce596e_4_k_cu_9e233005_216354cute7productE,@object
	.size		_ZN40_INTERNAL_05ce596e_4_k_cu_9e233005_216354cute7productE,(_ZN40_INTERNAL_05ce596e_4_k_cu_9e233005_216354cuda3std3__45__cpo3endE - _ZN40_INTERNAL_05ce596e_4_k_cu_9e233005_216354cute7productE)
_ZN40_INTERNAL_05ce596e_4_k_cu_9e233005_216354cute7productE:
	.zero		1
	.type		_ZN40_INTERNAL_05ce596e_4_k_cu_9e233005_216354cuda3std3__45__cpo3endE,@object
	.size		_ZN40_INTERNAL_05ce596e_4_k_cu_9e233005_216354cuda3std3__45__cpo3endE,(_ZN40_INTERNAL_05ce596e_4_k_cu_9e233005_216354cuda3std3__419piecewise_constructE - _ZN40_INTERNAL_05ce596e_4_k_cu_9e233005_216354cuda3std3__45__cpo3endE)
_ZN40_INTERNAL_05ce596e_4_k_cu_9e233005_216354cuda3std3__45__cpo3endE:
	.zero		1
	.type		_ZN40_INTERNAL_05ce596e_4_k_cu_9e233005_216354cuda3std3__419piecewise_constructE,@object
	.size		_ZN40_INTERNAL_05ce596e_4_k_cu_9e233005_216354cuda3std3__419piecewise_constructE,(_ZN40_INTERNAL_05ce596e_4_k_cu_9e233005_216354cuda3std3__45__cpo4cendE - _ZN40_INTERNAL_05ce596e_4_k_cu_9e233005_216354cuda3std3__419piecewise_constructE)
_ZN40_INTERNAL_05ce596e_4_k_cu_9e233005_216354cuda3std3__419piecewise_constructE:
	.zero		1
	.type		_ZN40_INTERNAL_05ce596e_4_k_cu_9e233005_216354cuda3std3__45__cpo4cendE,@object
	.size		_ZN40_INTERNAL_05ce596e_4_k_cu_9e233005_216354cuda3std3__45__cpo4cendE,(_ZN40_INTERNAL_05ce596e_4_k_cu_9e233005_216354cuda3std6ranges3__45__cpo4swapE - _ZN40_INTERNAL_05ce596e_4_k_cu_9e233005_216354cuda3std3__45__cpo4cendE)
_ZN40_INTERNAL_05ce596e_4_k_cu_9e233005_216354cuda3std3__45__cpo4cendE:
	.zero		1
	.type		_ZN40_INTERNAL_05ce596e_4_k_cu_9e233005_216354cuda3std6ranges3__45__cpo4swapE,@object
	.size		_ZN40_INTERNAL_05ce596e_4_k_cu_9e233005_216354cuda3std6ranges3__45__cpo4swapE,(.L_7 - _ZN40_INTERNAL_05ce596e_4_k_cu_9e233005_216354cuda3std6ranges3__45__cpo4swapE)
_ZN40_INTERNAL_05ce596e_4_k_cu_9e233005_216354cuda3std6ranges3__45__cpo4swapE:
	.zero		1
.L_7:


//--------------------- .nv.constant0._ZN7cutlass13device_kernelINS_4gemm6kernel13GemmUniversalIN4cute5tupleIJiiiiEEENS1_10collective13CollectiveMmaINS1_37MainloopSm90TmaGmmaWarpSpecializedFP8ILi7ENS5_IJNS4_1CILi1EEESB_SB_EEENS1_35KernelTmaWarpSpecializedCooperativeEEENS5_IJNSA_ILi128EEENSA_ILi64EEESG_EEENS_12float_e4m3_tENS5_IJlSB_lEEESI_SJ_NS4_8TiledMMAINS4_8MMA_AtomIJNS4_4SM904GMMA30MMA_64x64x32_F32E4M3E4M3_SS_TNILNSN_7ScaleInE1ELSP_1EEEEEENS4_6LayoutINS5_IJNSA_ILi2EEESB_SB_EEENS5_IJSB_NSA_ILi0EEESV_EEEEENS5_IJNS4_10UnderscoreESY_SY_EEEEENS4_13SM90_TMA_LOADENS4_14ComposedLayoutINS4_7SwizzleILi2ELi4ELi3EEENS4_18smem_ptr_flag_bitsILi8EEENSS_INS5_IJNSA_ILi8EEESG_EEENS5_IJSG_SB_EEEEEEEvNS4_8identityES11_S1B_vS1C_EENS_8epilogue10collective6detail29Sm90TmaWarpSpecializedAdapterINS1F_15DefaultEpilogueISI_SJ_SJ_NS1E_6thread17LinearCombinationISI_Li1EffLNS1J_9ScaleType4KindE0ELNS_15FloatRoundStyleE2ESI_EENS1_15EpilogueDefaultEEEEEvvEEEEvNT_6ParamsE --------------------------
	.section	.nv.constant0._ZN7cutlass13device_kernelINS_4gemm6kernel13GemmUniversalIN4cute5tupleIJiiiiEEENS1_10collective13CollectiveMmaINS1_37MainloopSm90TmaGmmaWarpSpecializedFP8ILi7ENS5_IJNS4_1CILi1EEESB_SB_EEENS1_35KernelTmaWarpSpecializedCooperativeEEENS5_IJNSA_ILi128EEENSA_ILi64EEESG_EEENS_12float_e4m3_tENS5_IJlSB_lEEESI_SJ_NS4_8TiledMMAINS4_8MMA_AtomIJNS4_4SM904GMMA30MMA_64x64x32_F32E4M3E4M3_SS_TNILNSN_7ScaleInE1ELSP_1EEEEEENS4_6LayoutINS5_IJNSA_ILi2EEESB_SB_EEENS5_IJSB_NSA_ILi0EEESV_EEEEENS5_IJNS4_10UnderscoreESY_SY_EEEEENS4_13SM90_TMA_LOADENS4_14ComposedLayoutINS4_7SwizzleILi2ELi4ELi3EEENS4_18smem_ptr_flag_bitsILi8EEENSS_INS5_IJNSA_ILi8EEESG_EEENS5_IJSG_SB_EEEEEEEvNS4_8identityES11_S1B_vS1C_EENS_8epilogue10collective6detail29Sm90TmaWarpSpecializedAdapterINS1F_15DefaultEpilogueISI_SJ_SJ_NS1E_6thread17LinearCombinationISI_Li1EffLNS1J_9ScaleType4KindE0ELNS_15FloatRoundStyleE2ESI_EENS1_15EpilogueDefaultEEEEEvvEEEEvNT_6ParamsE,"a",@progbits
	.sectionflags	@""
	.align	4
.nv.constant0._ZN7cutlass13device_kernelINS_4gemm6kernel13GemmUniversalIN4cute5tupleIJiiiiEEENS1_10collective13CollectiveMmaINS1_37MainloopSm90TmaGmmaWarpSpecializedFP8ILi7ENS5_IJNS4_1CILi1EEESB_SB_EEENS1_35KernelTmaWarpSpecializedCooperativeEEENS5_IJNSA_ILi128EEENSA_ILi64EEESG_EEENS_12float_e4m3_tENS5_IJlSB_lEEESI_SJ_NS4_8TiledMMAINS4_8MMA_AtomIJNS4_4SM904GMMA30MMA_64x64x32_F32E4M3E4M3_SS_TNILNSN_7ScaleInE1ELSP_1EEEEEENS4_6LayoutINS5_IJNSA_ILi2EEESB_SB_EEENS5_IJSB_NSA_ILi0EEESV_EEEEENS5_IJNS4_10UnderscoreESY_SY_EEEEENS4_13SM90_TMA_LOADENS4_14ComposedLayoutINS4_7SwizzleILi2ELi4ELi3EEENS4_18smem_ptr_flag_bitsILi8EEENSS_INS5_IJNSA_ILi8EEESG_EEENS5_IJSG_SB_EEEEEEEvNS4_8identityES11_S1B_vS1C_EENS_8epilogue10collective6detail29Sm90TmaWarpSpecializedAdapterINS1F_15DefaultEpilogueISI_SJ_SJ_NS1E_6thread17LinearCombinationISI_Li1EffLNS1J_9ScaleType4KindE0ELNS_15FloatRoundStyleE2ESI_EENS1_15EpilogueDefaultEEEEEvvEEEEvNT_6ParamsE:
	.zero		1664


//--------------------- SYMBOLS --------------------------

	.type		.nv.reservedSmem.offset0,@object
	.size		.nv.reservedSmem.offset0,0x4
